//
// Generated by NVIDIA NVVM Compiler
//
// Compiler Build ID: CL-36424714
// Cuda compilation tools, release 13.0, V13.0.88
// Based on NVVM 20.0.0
//

.version 9.0
.target sm_100
.address_size 64

	// .globl	_Z25gatherElements3D_baselineI6__halfEvPKT_PKlPS1_4dim3S7_
// _ZZ21GatherTranspose_fusedI6__halfEvPKT_PKlPS1_4dim3S7_S7_E1T has been demoted
// _ZZ30GatherAddGatherTranspose_fusedI6__halfEvPKT_PKlS3_S5_PS1_4dim3S7_S7_S7_S7_E1T has been demoted
// _ZZ36GatherAddGatherTransposeAddMul_fusedI6__halfLi32ELi8EEvPKT_S3_S3_PS1_4dim3S5_S5_S5_S1_iE1T has been demoted

.visible .entry _Z25gatherElements3D_baselineI6__halfEvPKT_PKlPS1_4dim3S7_(
	.param .u64 .ptr .align 1 _Z25gatherElements3D_baselineI6__halfEvPKT_PKlPS1_4dim3S7__param_0,
	.param .u64 .ptr .align 1 _Z25gatherElements3D_baselineI6__halfEvPKT_PKlPS1_4dim3S7__param_1,
	.param .u64 .ptr .align 1 _Z25gatherElements3D_baselineI6__halfEvPKT_PKlPS1_4dim3S7__param_2,
	.param .align 4 .b8 _Z25gatherElements3D_baselineI6__halfEvPKT_PKlPS1_4dim3S7__param_3[12],
	.param .align 4 .b8 _Z25gatherElements3D_baselineI6__halfEvPKT_PKlPS1_4dim3S7__param_4[12]
)
{
	.reg .b16 	%rs<2>;
	.reg .b32 	%r<21>;
	.reg .b64 	%rd<16>;

	ld.param.u32 	%r1, [_Z25gatherElements3D_baselineI6__halfEvPKT_PKlPS1_4dim3S7__param_3+8];
	ld.param.u32 	%r2, [_Z25gatherElements3D_baselineI6__halfEvPKT_PKlPS1_4dim3S7__param_3+4];
	ld.param.u32 	%r3, [_Z25gatherElements3D_baselineI6__halfEvPKT_PKlPS1_4dim3S7__param_4];
	ld.param.u32 	%r4, [_Z25gatherElements3D_baselineI6__halfEvPKT_PKlPS1_4dim3S7__param_4+8];
	ld.param.u32 	%r5, [_Z25gatherElements3D_baselineI6__halfEvPKT_PKlPS1_4dim3S7__param_4+4];
	ld.param.u64 	%rd1, [_Z25gatherElements3D_baselineI6__halfEvPKT_PKlPS1_4dim3S7__param_0];
	ld.param.u64 	%rd2, [_Z25gatherElements3D_baselineI6__halfEvPKT_PKlPS1_4dim3S7__param_1];
	ld.param.u64 	%rd3, [_Z25gatherElements3D_baselineI6__halfEvPKT_PKlPS1_4dim3S7__param_2];
	cvta.to.global.u64 	%rd4, %rd3;
	cvta.to.global.u64 	%rd5, %rd1;
	cvta.to.global.u64 	%rd6, %rd2;
	mov.u32 	%r6, %ctaid.x;
	mov.u32 	%r7, %ntid.x;
	mov.u32 	%r8, %tid.x;
	mad.lo.s32 	%r9, %r6, %r7, %r8;
	mul.lo.s32 	%r10, %r5, %r4;
	div.u32 	%r11, %r9, %r10;
	rem.u32 	%r12, %r11, %r3;
	div.u32 	%r13, %r9, %r4;
	rem.u32 	%r14, %r13, %r5;
	mul.lo.s32 	%r15, %r13, %r4;
	sub.s32 	%r16, %r9, %r15;
	mad.lo.s32 	%r17, %r12, %r5, %r14;
	mad.lo.s32 	%r18, %r17, %r4, %r16;
	mul.wide.u32 	%rd7, %r18, 8;
	add.s64 	%rd8, %rd6, %rd7;
	ld.global.u64 	%rd9, [%rd8];
	mad.lo.s32 	%r19, %r12, %r2, %r14;
	mul.lo.s32 	%r20, %r19, %r1;
	cvt.u64.u32 	%rd10, %r20;
	add.s64 	%rd11, %rd9, %rd10;
	shl.b64 	%rd12, %rd11, 1;
	add.s64 	%rd13, %rd5, %rd12;
	ld.global.u16 	%rs1, [%rd13];
	mul.wide.u32 	%rd14, %r18, 2;
	add.s64 	%rd15, %rd4, %rd14;
	st.global.u16 	[%rd15], %rs1;
	ret;

}
	// .globl	_Z26gatherElements3D_optimizedI6__halfEvPKT_PKlPS1_4dim3S7_
.visible .entry _Z26gatherElements3D_optimizedI6__halfEvPKT_PKlPS1_4dim3S7_(
	.param .u64 .ptr .align 1 _Z26gatherElements3D_optimizedI6__halfEvPKT_PKlPS1_4dim3S7__param_0,
	.param .u64 .ptr .align 1 _Z26gatherElements3D_optimizedI6__halfEvPKT_PKlPS1_4dim3S7__param_1,
	.param .u64 .ptr .align 1 _Z26gatherElements3D_optimizedI6__halfEvPKT_PKlPS1_4dim3S7__param_2,
	.param .align 4 .b8 _Z26gatherElements3D_optimizedI6__halfEvPKT_PKlPS1_4dim3S7__param_3[12],
	.param .align 4 .b8 _Z26gatherElements3D_optimizedI6__halfEvPKT_PKlPS1_4dim3S7__param_4[12]
)
{
	.reg .b16 	%rs<129>;
	.reg .b32 	%r<209>;
	.reg .b64 	%rd<679>;

	ld.param.u32 	%r65, [_Z26gatherElements3D_optimizedI6__halfEvPKT_PKlPS1_4dim3S7__param_3+8];
	ld.param.u32 	%r66, [_Z26gatherElements3D_optimizedI6__halfEvPKT_PKlPS1_4dim3S7__param_3+4];
	ld.param.u32 	%r67, [_Z26gatherElements3D_optimizedI6__halfEvPKT_PKlPS1_4dim3S7__param_4+4];
	ld.param.u32 	%r68, [_Z26gatherElements3D_optimizedI6__halfEvPKT_PKlPS1_4dim3S7__param_4+8];
	ld.param.u64 	%rd1, [_Z26gatherElements3D_optimizedI6__halfEvPKT_PKlPS1_4dim3S7__param_0];
	ld.param.u64 	%rd2, [_Z26gatherElements3D_optimizedI6__halfEvPKT_PKlPS1_4dim3S7__param_1];
	ld.param.u64 	%rd3, [_Z26gatherElements3D_optimizedI6__halfEvPKT_PKlPS1_4dim3S7__param_2];
	cvta.to.global.u64 	%rd4, %rd1;
	mov.u32 	%r69, %ctaid.x;
	mov.u32 	%r70, %ctaid.y;
	mov.u32 	%r71, %ntid.x;
	mul.lo.s32 	%r72, %r71, %r70;
	shl.b32 	%r73, %r72, 5;
	mov.u32 	%r74, %tid.x;
	add.s32 	%r75, %r73, %r74;
	mov.u32 	%r76, %ctaid.z;
	mov.u32 	%r77, %ntid.y;
	mov.u32 	%r78, %tid.y;
	mad.lo.s32 	%r79, %r76, %r77, %r78;
	shr.u32 	%r80, %r68, 2;
	cvta.to.global.u64 	%rd5, %rd2;
	cvta.to.global.u64 	%rd6, %rd3;
	mad.lo.s32 	%r81, %r67, %r69, %r75;
	mad.lo.s32 	%r82, %r81, %r80, %r79;
	mul.wide.u32 	%rd7, %r82, 32;
	add.s64 	%rd8, %rd5, %rd7;
	ld.global.v2.u64 	{%rd9, %rd10}, [%rd8];
	ld.global.v2.u64 	{%rd11, %rd12}, [%rd8+16];
	mad.lo.s32 	%r83, %r66, %r69, %r75;
	mul.lo.s32 	%r84, %r83, %r65;
	cvt.u64.u32 	%rd13, %r84;
	add.s64 	%rd14, %rd9, %rd13;
	shl.b64 	%rd15, %rd14, 1;
	add.s64 	%rd16, %rd4, %rd15;
	ld.global.u16 	%rs1, [%rd16];
	add.s64 	%rd17, %rd10, %rd13;
	shl.b64 	%rd18, %rd17, 1;
	add.s64 	%rd19, %rd4, %rd18;
	ld.global.u16 	%rs2, [%rd19];
	add.s64 	%rd20, %rd11, %rd13;
	shl.b64 	%rd21, %rd20, 1;
	add.s64 	%rd22, %rd4, %rd21;
	ld.global.u16 	%rs3, [%rd22];
	add.s64 	%rd23, %rd12, %rd13;
	shl.b64 	%rd24, %rd23, 1;
	add.s64 	%rd25, %rd4, %rd24;
	ld.global.u16 	%rs4, [%rd25];
	mul.wide.u32 	%rd26, %r82, 8;
	add.s64 	%rd27, %rd6, %rd26;
	// begin inline asm
	{  mov.b32 %r1, {%rs1,%rs2};}

	// end inline asm
	st.global.u32 	[%rd27], %r1;
	// begin inline asm
	{  mov.b32 %r2, {%rs3,%rs4};}

	// end inline asm
	st.global.u32 	[%rd27+4], %r2;
	add.s32 	%r85, %r81, %r71;
	mad.lo.s32 	%r86, %r85, %r80, %r79;
	mul.wide.u32 	%rd28, %r86, 32;
	add.s64 	%rd29, %rd5, %rd28;
	ld.global.v2.u64 	{%rd30, %rd31}, [%rd29];
	ld.global.v2.u64 	{%rd32, %rd33}, [%rd29+16];
	add.s32 	%r87, %r83, %r71;
	mul.lo.s32 	%r88, %r87, %r65;
	cvt.u64.u32 	%rd34, %r88;
	add.s64 	%rd35, %rd30, %rd34;
	shl.b64 	%rd36, %rd35, 1;
	add.s64 	%rd37, %rd4, %rd36;
	ld.global.u16 	%rs5, [%rd37];
	add.s64 	%rd38, %rd31, %rd34;
	shl.b64 	%rd39, %rd38, 1;
	add.s64 	%rd40, %rd4, %rd39;
	ld.global.u16 	%rs6, [%rd40];
	add.s64 	%rd41, %rd32, %rd34;
	shl.b64 	%rd42, %rd41, 1;
	add.s64 	%rd43, %rd4, %rd42;
	ld.global.u16 	%rs7, [%rd43];
	add.s64 	%rd44, %rd33, %rd34;
	shl.b64 	%rd45, %rd44, 1;
	add.s64 	%rd46, %rd4, %rd45;
	ld.global.u16 	%rs8, [%rd46];
	mul.wide.u32 	%rd47, %r86, 8;
	add.s64 	%rd48, %rd6, %rd47;
	// begin inline asm
	{  mov.b32 %r3, {%rs5,%rs6};}

	// end inline asm
	st.global.u32 	[%rd48], %r3;
	// begin inline asm
	{  mov.b32 %r4, {%rs7,%rs8};}

	// end inline asm
	st.global.u32 	[%rd48+4], %r4;
	add.s32 	%r89, %r85, %r71;
	mad.lo.s32 	%r90, %r89, %r80, %r79;
	mul.wide.u32 	%rd49, %r90, 32;
	add.s64 	%rd50, %rd5, %rd49;
	ld.global.v2.u64 	{%rd51, %rd52}, [%rd50];
	ld.global.v2.u64 	{%rd53, %rd54}, [%rd50+16];
	add.s32 	%r91, %r87, %r71;
	mul.lo.s32 	%r92, %r91, %r65;
	cvt.u64.u32 	%rd55, %r92;
	add.s64 	%rd56, %rd51, %rd55;
	shl.b64 	%rd57, %rd56, 1;
	add.s64 	%rd58, %rd4, %rd57;
	ld.global.u16 	%rs9, [%rd58];
	add.s64 	%rd59, %rd52, %rd55;
	shl.b64 	%rd60, %rd59, 1;
	add.s64 	%rd61, %rd4, %rd60;
	ld.global.u16 	%rs10, [%rd61];
	add.s64 	%rd62, %rd53, %rd55;
	shl.b64 	%rd63, %rd62, 1;
	add.s64 	%rd64, %rd4, %rd63;
	ld.global.u16 	%rs11, [%rd64];
	add.s64 	%rd65, %rd54, %rd55;
	shl.b64 	%rd66, %rd65, 1;
	add.s64 	%rd67, %rd4, %rd66;
	ld.global.u16 	%rs12, [%rd67];
	mul.wide.u32 	%rd68, %r90, 8;
	add.s64 	%rd69, %rd6, %rd68;
	// begin inline asm
	{  mov.b32 %r5, {%rs9,%rs10};}

	// end inline asm
	st.global.u32 	[%rd69], %r5;
	// begin inline asm
	{  mov.b32 %r6, {%rs11,%rs12};}

	// end inline asm
	st.global.u32 	[%rd69+4], %r6;
	add.s32 	%r93, %r89, %r71;
	mad.lo.s32 	%r94, %r93, %r80, %r79;
	mul.wide.u32 	%rd70, %r94, 32;
	add.s64 	%rd71, %rd5, %rd70;
	ld.global.v2.u64 	{%rd72, %rd73}, [%rd71];
	ld.global.v2.u64 	{%rd74, %rd75}, [%rd71+16];
	add.s32 	%r95, %r91, %r71;
	mul.lo.s32 	%r96, %r95, %r65;
	cvt.u64.u32 	%rd76, %r96;
	add.s64 	%rd77, %rd72, %rd76;
	shl.b64 	%rd78, %rd77, 1;
	add.s64 	%rd79, %rd4, %rd78;
	ld.global.u16 	%rs13, [%rd79];
	add.s64 	%rd80, %rd73, %rd76;
	shl.b64 	%rd81, %rd80, 1;
	add.s64 	%rd82, %rd4, %rd81;
	ld.global.u16 	%rs14, [%rd82];
	add.s64 	%rd83, %rd74, %rd76;
	shl.b64 	%rd84, %rd83, 1;
	add.s64 	%rd85, %rd4, %rd84;
	ld.global.u16 	%rs15, [%rd85];
	add.s64 	%rd86, %rd75, %rd76;
	shl.b64 	%rd87, %rd86, 1;
	add.s64 	%rd88, %rd4, %rd87;
	ld.global.u16 	%rs16, [%rd88];
	mul.wide.u32 	%rd89, %r94, 8;
	add.s64 	%rd90, %rd6, %rd89;
	// begin inline asm
	{  mov.b32 %r7, {%rs13,%rs14};}

	// end inline asm
	st.global.u32 	[%rd90], %r7;
	// begin inline asm
	{  mov.b32 %r8, {%rs15,%rs16};}

	// end inline asm
	st.global.u32 	[%rd90+4], %r8;
	add.s32 	%r97, %r93, %r71;
	mad.lo.s32 	%r98, %r97, %r80, %r79;
	mul.wide.u32 	%rd91, %r98, 32;
	add.s64 	%rd92, %rd5, %rd91;
	ld.global.v2.u64 	{%rd93, %rd94}, [%rd92];
	ld.global.v2.u64 	{%rd95, %rd96}, [%rd92+16];
	add.s32 	%r99, %r95, %r71;
	mul.lo.s32 	%r100, %r99, %r65;
	cvt.u64.u32 	%rd97, %r100;
	add.s64 	%rd98, %rd93, %rd97;
	shl.b64 	%rd99, %rd98, 1;
	add.s64 	%rd100, %rd4, %rd99;
	ld.global.u16 	%rs17, [%rd100];
	add.s64 	%rd101, %rd94, %rd97;
	shl.b64 	%rd102, %rd101, 1;
	add.s64 	%rd103, %rd4, %rd102;
	ld.global.u16 	%rs18, [%rd103];
	add.s64 	%rd104, %rd95, %rd97;
	shl.b64 	%rd105, %rd104, 1;
	add.s64 	%rd106, %rd4, %rd105;
	ld.global.u16 	%rs19, [%rd106];
	add.s64 	%rd107, %rd96, %rd97;
	shl.b64 	%rd108, %rd107, 1;
	add.s64 	%rd109, %rd4, %rd108;
	ld.global.u16 	%rs20, [%rd109];
	mul.wide.u32 	%rd110, %r98, 8;
	add.s64 	%rd111, %rd6, %rd110;
	// begin inline asm
	{  mov.b32 %r9, {%rs17,%rs18};}

	// end inline asm
	st.global.u32 	[%rd111], %r9;
	// begin inline asm
	{  mov.b32 %r10, {%rs19,%rs20};}

	// end inline asm
	st.global.u32 	[%rd111+4], %r10;
	add.s32 	%r101, %r97, %r71;
	mad.lo.s32 	%r102, %r101, %r80, %r79;
	mul.wide.u32 	%rd112, %r102, 32;
	add.s64 	%rd113, %rd5, %rd112;
	ld.global.v2.u64 	{%rd114, %rd115}, [%rd113];
	ld.global.v2.u64 	{%rd116, %rd117}, [%rd113+16];
	add.s32 	%r103, %r99, %r71;
	mul.lo.s32 	%r104, %r103, %r65;
	cvt.u64.u32 	%rd118, %r104;
	add.s64 	%rd119, %rd114, %rd118;
	shl.b64 	%rd120, %rd119, 1;
	add.s64 	%rd121, %rd4, %rd120;
	ld.global.u16 	%rs21, [%rd121];
	add.s64 	%rd122, %rd115, %rd118;
	shl.b64 	%rd123, %rd122, 1;
	add.s64 	%rd124, %rd4, %rd123;
	ld.global.u16 	%rs22, [%rd124];
	add.s64 	%rd125, %rd116, %rd118;
	shl.b64 	%rd126, %rd125, 1;
	add.s64 	%rd127, %rd4, %rd126;
	ld.global.u16 	%rs23, [%rd127];
	add.s64 	%rd128, %rd117, %rd118;
	shl.b64 	%rd129, %rd128, 1;
	add.s64 	%rd130, %rd4, %rd129;
	ld.global.u16 	%rs24, [%rd130];
	mul.wide.u32 	%rd131, %r102, 8;
	add.s64 	%rd132, %rd6, %rd131;
	// begin inline asm
	{  mov.b32 %r11, {%rs21,%rs22};}

	// end inline asm
	st.global.u32 	[%rd132], %r11;
	// begin inline asm
	{  mov.b32 %r12, {%rs23,%rs24};}

	// end inline asm
	st.global.u32 	[%rd132+4], %r12;
	add.s32 	%r105, %r101, %r71;
	mad.lo.s32 	%r106, %r105, %r80, %r79;
	mul.wide.u32 	%rd133, %r106, 32;
	add.s64 	%rd134, %rd5, %rd133;
	ld.global.v2.u64 	{%rd135, %rd136}, [%rd134];
	ld.global.v2.u64 	{%rd137, %rd138}, [%rd134+16];
	add.s32 	%r107, %r103, %r71;
	mul.lo.s32 	%r108, %r107, %r65;
	cvt.u64.u32 	%rd139, %r108;
	add.s64 	%rd140, %rd135, %rd139;
	shl.b64 	%rd141, %rd140, 1;
	add.s64 	%rd142, %rd4, %rd141;
	ld.global.u16 	%rs25, [%rd142];
	add.s64 	%rd143, %rd136, %rd139;
	shl.b64 	%rd144, %rd143, 1;
	add.s64 	%rd145, %rd4, %rd144;
	ld.global.u16 	%rs26, [%rd145];
	add.s64 	%rd146, %rd137, %rd139;
	shl.b64 	%rd147, %rd146, 1;
	add.s64 	%rd148, %rd4, %rd147;
	ld.global.u16 	%rs27, [%rd148];
	add.s64 	%rd149, %rd138, %rd139;
	shl.b64 	%rd150, %rd149, 1;
	add.s64 	%rd151, %rd4, %rd150;
	ld.global.u16 	%rs28, [%rd151];
	mul.wide.u32 	%rd152, %r106, 8;
	add.s64 	%rd153, %rd6, %rd152;
	// begin inline asm
	{  mov.b32 %r13, {%rs25,%rs26};}

	// end inline asm
	st.global.u32 	[%rd153], %r13;
	// begin inline asm
	{  mov.b32 %r14, {%rs27,%rs28};}

	// end inline asm
	st.global.u32 	[%rd153+4], %r14;
	add.s32 	%r109, %r105, %r71;
	mad.lo.s32 	%r110, %r109, %r80, %r79;
	mul.wide.u32 	%rd154, %r110, 32;
	add.s64 	%rd155, %rd5, %rd154;
	ld.global.v2.u64 	{%rd156, %rd157}, [%rd155];
	ld.global.v2.u64 	{%rd158, %rd159}, [%rd155+16];
	add.s32 	%r111, %r107, %r71;
	mul.lo.s32 	%r112, %r111, %r65;
	cvt.u64.u32 	%rd160, %r112;
	add.s64 	%rd161, %rd156, %rd160;
	shl.b64 	%rd162, %rd161, 1;
	add.s64 	%rd163, %rd4, %rd162;
	ld.global.u16 	%rs29, [%rd163];
	add.s64 	%rd164, %rd157, %rd160;
	shl.b64 	%rd165, %rd164, 1;
	add.s64 	%rd166, %rd4, %rd165;
	ld.global.u16 	%rs30, [%rd166];
	add.s64 	%rd167, %rd158, %rd160;
	shl.b64 	%rd168, %rd167, 1;
	add.s64 	%rd169, %rd4, %rd168;
	ld.global.u16 	%rs31, [%rd169];
	add.s64 	%rd170, %rd159, %rd160;
	shl.b64 	%rd171, %rd170, 1;
	add.s64 	%rd172, %rd4, %rd171;
	ld.global.u16 	%rs32, [%rd172];
	mul.wide.u32 	%rd173, %r110, 8;
	add.s64 	%rd174, %rd6, %rd173;
	// begin inline asm
	{  mov.b32 %r15, {%rs29,%rs30};}

	// end inline asm
	st.global.u32 	[%rd174], %r15;
	// begin inline asm
	{  mov.b32 %r16, {%rs31,%rs32};}

	// end inline asm
	st.global.u32 	[%rd174+4], %r16;
	add.s32 	%r113, %r109, %r71;
	mad.lo.s32 	%r114, %r113, %r80, %r79;
	mul.wide.u32 	%rd175, %r114, 32;
	add.s64 	%rd176, %rd5, %rd175;
	ld.global.v2.u64 	{%rd177, %rd178}, [%rd176];
	ld.global.v2.u64 	{%rd179, %rd180}, [%rd176+16];
	add.s32 	%r115, %r111, %r71;
	mul.lo.s32 	%r116, %r115, %r65;
	cvt.u64.u32 	%rd181, %r116;
	add.s64 	%rd182, %rd177, %rd181;
	shl.b64 	%rd183, %rd182, 1;
	add.s64 	%rd184, %rd4, %rd183;
	ld.global.u16 	%rs33, [%rd184];
	add.s64 	%rd185, %rd178, %rd181;
	shl.b64 	%rd186, %rd185, 1;
	add.s64 	%rd187, %rd4, %rd186;
	ld.global.u16 	%rs34, [%rd187];
	add.s64 	%rd188, %rd179, %rd181;
	shl.b64 	%rd189, %rd188, 1;
	add.s64 	%rd190, %rd4, %rd189;
	ld.global.u16 	%rs35, [%rd190];
	add.s64 	%rd191, %rd180, %rd181;
	shl.b64 	%rd192, %rd191, 1;
	add.s64 	%rd193, %rd4, %rd192;
	ld.global.u16 	%rs36, [%rd193];
	mul.wide.u32 	%rd194, %r114, 8;
	add.s64 	%rd195, %rd6, %rd194;
	// begin inline asm
	{  mov.b32 %r17, {%rs33,%rs34};}

	// end inline asm
	st.global.u32 	[%rd195], %r17;
	// begin inline asm
	{  mov.b32 %r18, {%rs35,%rs36};}

	// end inline asm
	st.global.u32 	[%rd195+4], %r18;
	add.s32 	%r117, %r113, %r71;
	mad.lo.s32 	%r118, %r117, %r80, %r79;
	mul.wide.u32 	%rd196, %r118, 32;
	add.s64 	%rd197, %rd5, %rd196;
	ld.global.v2.u64 	{%rd198, %rd199}, [%rd197];
	ld.global.v2.u64 	{%rd200, %rd201}, [%rd197+16];
	add.s32 	%r119, %r115, %r71;
	mul.lo.s32 	%r120, %r119, %r65;
	cvt.u64.u32 	%rd202, %r120;
	add.s64 	%rd203, %rd198, %rd202;
	shl.b64 	%rd204, %rd203, 1;
	add.s64 	%rd205, %rd4, %rd204;
	ld.global.u16 	%rs37, [%rd205];
	add.s64 	%rd206, %rd199, %rd202;
	shl.b64 	%rd207, %rd206, 1;
	add.s64 	%rd208, %rd4, %rd207;
	ld.global.u16 	%rs38, [%rd208];
	add.s64 	%rd209, %rd200, %rd202;
	shl.b64 	%rd210, %rd209, 1;
	add.s64 	%rd211, %rd4, %rd210;
	ld.global.u16 	%rs39, [%rd211];
	add.s64 	%rd212, %rd201, %rd202;
	shl.b64 	%rd213, %rd212, 1;
	add.s64 	%rd214, %rd4, %rd213;
	ld.global.u16 	%rs40, [%rd214];
	mul.wide.u32 	%rd215, %r118, 8;
	add.s64 	%rd216, %rd6, %rd215;
	// begin inline asm
	{  mov.b32 %r19, {%rs37,%rs38};}

	// end inline asm
	st.global.u32 	[%rd216], %r19;
	// begin inline asm
	{  mov.b32 %r20, {%rs39,%rs40};}

	// end inline asm
	st.global.u32 	[%rd216+4], %r20;
	add.s32 	%r121, %r117, %r71;
	mad.lo.s32 	%r122, %r121, %r80, %r79;
	mul.wide.u32 	%rd217, %r122, 32;
	add.s64 	%rd218, %rd5, %rd217;
	ld.global.v2.u64 	{%rd219, %rd220}, [%rd218];
	ld.global.v2.u64 	{%rd221, %rd222}, [%rd218+16];
	add.s32 	%r123, %r119, %r71;
	mul.lo.s32 	%r124, %r123, %r65;
	cvt.u64.u32 	%rd223, %r124;
	add.s64 	%rd224, %rd219, %rd223;
	shl.b64 	%rd225, %rd224, 1;
	add.s64 	%rd226, %rd4, %rd225;
	ld.global.u16 	%rs41, [%rd226];
	add.s64 	%rd227, %rd220, %rd223;
	shl.b64 	%rd228, %rd227, 1;
	add.s64 	%rd229, %rd4, %rd228;
	ld.global.u16 	%rs42, [%rd229];
	add.s64 	%rd230, %rd221, %rd223;
	shl.b64 	%rd231, %rd230, 1;
	add.s64 	%rd232, %rd4, %rd231;
	ld.global.u16 	%rs43, [%rd232];
	add.s64 	%rd233, %rd222, %rd223;
	shl.b64 	%rd234, %rd233, 1;
	add.s64 	%rd235, %rd4, %rd234;
	ld.global.u16 	%rs44, [%rd235];
	mul.wide.u32 	%rd236, %r122, 8;
	add.s64 	%rd237, %rd6, %rd236;
	// begin inline asm
	{  mov.b32 %r21, {%rs41,%rs42};}

	// end inline asm
	st.global.u32 	[%rd237], %r21;
	// begin inline asm
	{  mov.b32 %r22, {%rs43,%rs44};}

	// end inline asm
	st.global.u32 	[%rd237+4], %r22;
	add.s32 	%r125, %r121, %r71;
	mad.lo.s32 	%r126, %r125, %r80, %r79;
	mul.wide.u32 	%rd238, %r126, 32;
	add.s64 	%rd239, %rd5, %rd238;
	ld.global.v2.u64 	{%rd240, %rd241}, [%rd239];
	ld.global.v2.u64 	{%rd242, %rd243}, [%rd239+16];
	add.s32 	%r127, %r123, %r71;
	mul.lo.s32 	%r128, %r127, %r65;
	cvt.u64.u32 	%rd244, %r128;
	add.s64 	%rd245, %rd240, %rd244;
	shl.b64 	%rd246, %rd245, 1;
	add.s64 	%rd247, %rd4, %rd246;
	ld.global.u16 	%rs45, [%rd247];
	add.s64 	%rd248, %rd241, %rd244;
	shl.b64 	%rd249, %rd248, 1;
	add.s64 	%rd250, %rd4, %rd249;
	ld.global.u16 	%rs46, [%rd250];
	add.s64 	%rd251, %rd242, %rd244;
	shl.b64 	%rd252, %rd251, 1;
	add.s64 	%rd253, %rd4, %rd252;
	ld.global.u16 	%rs47, [%rd253];
	add.s64 	%rd254, %rd243, %rd244;
	shl.b64 	%rd255, %rd254, 1;
	add.s64 	%rd256, %rd4, %rd255;
	ld.global.u16 	%rs48, [%rd256];
	mul.wide.u32 	%rd257, %r126, 8;
	add.s64 	%rd258, %rd6, %rd257;
	// begin inline asm
	{  mov.b32 %r23, {%rs45,%rs46};}

	// end inline asm
	st.global.u32 	[%rd258], %r23;
	// begin inline asm
	{  mov.b32 %r24, {%rs47,%rs48};}

	// end inline asm
	st.global.u32 	[%rd258+4], %r24;
	add.s32 	%r129, %r125, %r71;
	mad.lo.s32 	%r130, %r129, %r80, %r79;
	mul.wide.u32 	%rd259, %r130, 32;
	add.s64 	%rd260, %rd5, %rd259;
	ld.global.v2.u64 	{%rd261, %rd262}, [%rd260];
	ld.global.v2.u64 	{%rd263, %rd264}, [%rd260+16];
	add.s32 	%r131, %r127, %r71;
	mul.lo.s32 	%r132, %r131, %r65;
	cvt.u64.u32 	%rd265, %r132;
	add.s64 	%rd266, %rd261, %rd265;
	shl.b64 	%rd267, %rd266, 1;
	add.s64 	%rd268, %rd4, %rd267;
	ld.global.u16 	%rs49, [%rd268];
	add.s64 	%rd269, %rd262, %rd265;
	shl.b64 	%rd270, %rd269, 1;
	add.s64 	%rd271, %rd4, %rd270;
	ld.global.u16 	%rs50, [%rd271];
	add.s64 	%rd272, %rd263, %rd265;
	shl.b64 	%rd273, %rd272, 1;
	add.s64 	%rd274, %rd4, %rd273;
	ld.global.u16 	%rs51, [%rd274];
	add.s64 	%rd275, %rd264, %rd265;
	shl.b64 	%rd276, %rd275, 1;
	add.s64 	%rd277, %rd4, %rd276;
	ld.global.u16 	%rs52, [%rd277];
	mul.wide.u32 	%rd278, %r130, 8;
	add.s64 	%rd279, %rd6, %rd278;
	// begin inline asm
	{  mov.b32 %r25, {%rs49,%rs50};}

	// end inline asm
	st.global.u32 	[%rd279], %r25;
	// begin inline asm
	{  mov.b32 %r26, {%rs51,%rs52};}

	// end inline asm
	st.global.u32 	[%rd279+4], %r26;
	add.s32 	%r133, %r129, %r71;
	mad.lo.s32 	%r134, %r133, %r80, %r79;
	mul.wide.u32 	%rd280, %r134, 32;
	add.s64 	%rd281, %rd5, %rd280;
	ld.global.v2.u64 	{%rd282, %rd283}, [%rd281];
	ld.global.v2.u64 	{%rd284, %rd285}, [%rd281+16];
	add.s32 	%r135, %r131, %r71;
	mul.lo.s32 	%r136, %r135, %r65;
	cvt.u64.u32 	%rd286, %r136;
	add.s64 	%rd287, %rd282, %rd286;
	shl.b64 	%rd288, %rd287, 1;
	add.s64 	%rd289, %rd4, %rd288;
	ld.global.u16 	%rs53, [%rd289];
	add.s64 	%rd290, %rd283, %rd286;
	shl.b64 	%rd291, %rd290, 1;
	add.s64 	%rd292, %rd4, %rd291;
	ld.global.u16 	%rs54, [%rd292];
	add.s64 	%rd293, %rd284, %rd286;
	shl.b64 	%rd294, %rd293, 1;
	add.s64 	%rd295, %rd4, %rd294;
	ld.global.u16 	%rs55, [%rd295];
	add.s64 	%rd296, %rd285, %rd286;
	shl.b64 	%rd297, %rd296, 1;
	add.s64 	%rd298, %rd4, %rd297;
	ld.global.u16 	%rs56, [%rd298];
	mul.wide.u32 	%rd299, %r134, 8;
	add.s64 	%rd300, %rd6, %rd299;
	// begin inline asm
	{  mov.b32 %r27, {%rs53,%rs54};}

	// end inline asm
	st.global.u32 	[%rd300], %r27;
	// begin inline asm
	{  mov.b32 %r28, {%rs55,%rs56};}

	// end inline asm
	st.global.u32 	[%rd300+4], %r28;
	add.s32 	%r137, %r133, %r71;
	mad.lo.s32 	%r138, %r137, %r80, %r79;
	mul.wide.u32 	%rd301, %r138, 32;
	add.s64 	%rd302, %rd5, %rd301;
	ld.global.v2.u64 	{%rd303, %rd304}, [%rd302];
	ld.global.v2.u64 	{%rd305, %rd306}, [%rd302+16];
	add.s32 	%r139, %r135, %r71;
	mul.lo.s32 	%r140, %r139, %r65;
	cvt.u64.u32 	%rd307, %r140;
	add.s64 	%rd308, %rd303, %rd307;
	shl.b64 	%rd309, %rd308, 1;
	add.s64 	%rd310, %rd4, %rd309;
	ld.global.u16 	%rs57, [%rd310];
	add.s64 	%rd311, %rd304, %rd307;
	shl.b64 	%rd312, %rd311, 1;
	add.s64 	%rd313, %rd4, %rd312;
	ld.global.u16 	%rs58, [%rd313];
	add.s64 	%rd314, %rd305, %rd307;
	shl.b64 	%rd315, %rd314, 1;
	add.s64 	%rd316, %rd4, %rd315;
	ld.global.u16 	%rs59, [%rd316];
	add.s64 	%rd317, %rd306, %rd307;
	shl.b64 	%rd318, %rd317, 1;
	add.s64 	%rd319, %rd4, %rd318;
	ld.global.u16 	%rs60, [%rd319];
	mul.wide.u32 	%rd320, %r138, 8;
	add.s64 	%rd321, %rd6, %rd320;
	// begin inline asm
	{  mov.b32 %r29, {%rs57,%rs58};}

	// end inline asm
	st.global.u32 	[%rd321], %r29;
	// begin inline asm
	{  mov.b32 %r30, {%rs59,%rs60};}

	// end inline asm
	st.global.u32 	[%rd321+4], %r30;
	add.s32 	%r141, %r137, %r71;
	mad.lo.s32 	%r142, %r141, %r80, %r79;
	mul.wide.u32 	%rd322, %r142, 32;
	add.s64 	%rd323, %rd5, %rd322;
	ld.global.v2.u64 	{%rd324, %rd325}, [%rd323];
	ld.global.v2.u64 	{%rd326, %rd327}, [%rd323+16];
	add.s32 	%r143, %r139, %r71;
	mul.lo.s32 	%r144, %r143, %r65;
	cvt.u64.u32 	%rd328, %r144;
	add.s64 	%rd329, %rd324, %rd328;
	shl.b64 	%rd330, %rd329, 1;
	add.s64 	%rd331, %rd4, %rd330;
	ld.global.u16 	%rs61, [%rd331];
	add.s64 	%rd332, %rd325, %rd328;
	shl.b64 	%rd333, %rd332, 1;
	add.s64 	%rd334, %rd4, %rd333;
	ld.global.u16 	%rs62, [%rd334];
	add.s64 	%rd335, %rd326, %rd328;
	shl.b64 	%rd336, %rd335, 1;
	add.s64 	%rd337, %rd4, %rd336;
	ld.global.u16 	%rs63, [%rd337];
	add.s64 	%rd338, %rd327, %rd328;
	shl.b64 	%rd339, %rd338, 1;
	add.s64 	%rd340, %rd4, %rd339;
	ld.global.u16 	%rs64, [%rd340];
	mul.wide.u32 	%rd341, %r142, 8;
	add.s64 	%rd342, %rd6, %rd341;
	// begin inline asm
	{  mov.b32 %r31, {%rs61,%rs62};}

	// end inline asm
	st.global.u32 	[%rd342], %r31;
	// begin inline asm
	{  mov.b32 %r32, {%rs63,%rs64};}

	// end inline asm
	st.global.u32 	[%rd342+4], %r32;
	add.s32 	%r145, %r141, %r71;
	mad.lo.s32 	%r146, %r145, %r80, %r79;
	mul.wide.u32 	%rd343, %r146, 32;
	add.s64 	%rd344, %rd5, %rd343;
	ld.global.v2.u64 	{%rd345, %rd346}, [%rd344];
	ld.global.v2.u64 	{%rd347, %rd348}, [%rd344+16];
	add.s32 	%r147, %r143, %r71;
	mul.lo.s32 	%r148, %r147, %r65;
	cvt.u64.u32 	%rd349, %r148;
	add.s64 	%rd350, %rd345, %rd349;
	shl.b64 	%rd351, %rd350, 1;
	add.s64 	%rd352, %rd4, %rd351;
	ld.global.u16 	%rs65, [%rd352];
	add.s64 	%rd353, %rd346, %rd349;
	shl.b64 	%rd354, %rd353, 1;
	add.s64 	%rd355, %rd4, %rd354;
	ld.global.u16 	%rs66, [%rd355];
	add.s64 	%rd356, %rd347, %rd349;
	shl.b64 	%rd357, %rd356, 1;
	add.s64 	%rd358, %rd4, %rd357;
	ld.global.u16 	%rs67, [%rd358];
	add.s64 	%rd359, %rd348, %rd349;
	shl.b64 	%rd360, %rd359, 1;
	add.s64 	%rd361, %rd4, %rd360;
	ld.global.u16 	%rs68, [%rd361];
	mul.wide.u32 	%rd362, %r146, 8;
	add.s64 	%rd363, %rd6, %rd362;
	// begin inline asm
	{  mov.b32 %r33, {%rs65,%rs66};}

	// end inline asm
	st.global.u32 	[%rd363], %r33;
	// begin inline asm
	{  mov.b32 %r34, {%rs67,%rs68};}

	// end inline asm
	st.global.u32 	[%rd363+4], %r34;
	add.s32 	%r149, %r145, %r71;
	mad.lo.s32 	%r150, %r149, %r80, %r79;
	mul.wide.u32 	%rd364, %r150, 32;
	add.s64 	%rd365, %rd5, %rd364;
	ld.global.v2.u64 	{%rd366, %rd367}, [%rd365];
	ld.global.v2.u64 	{%rd368, %rd369}, [%rd365+16];
	add.s32 	%r151, %r147, %r71;
	mul.lo.s32 	%r152, %r151, %r65;
	cvt.u64.u32 	%rd370, %r152;
	add.s64 	%rd371, %rd366, %rd370;
	shl.b64 	%rd372, %rd371, 1;
	add.s64 	%rd373, %rd4, %rd372;
	ld.global.u16 	%rs69, [%rd373];
	add.s64 	%rd374, %rd367, %rd370;
	shl.b64 	%rd375, %rd374, 1;
	add.s64 	%rd376, %rd4, %rd375;
	ld.global.u16 	%rs70, [%rd376];
	add.s64 	%rd377, %rd368, %rd370;
	shl.b64 	%rd378, %rd377, 1;
	add.s64 	%rd379, %rd4, %rd378;
	ld.global.u16 	%rs71, [%rd379];
	add.s64 	%rd380, %rd369, %rd370;
	shl.b64 	%rd381, %rd380, 1;
	add.s64 	%rd382, %rd4, %rd381;
	ld.global.u16 	%rs72, [%rd382];
	mul.wide.u32 	%rd383, %r150, 8;
	add.s64 	%rd384, %rd6, %rd383;
	// begin inline asm
	{  mov.b32 %r35, {%rs69,%rs70};}

	// end inline asm
	st.global.u32 	[%rd384], %r35;
	// begin inline asm
	{  mov.b32 %r36, {%rs71,%rs72};}

	// end inline asm
	st.global.u32 	[%rd384+4], %r36;
	add.s32 	%r153, %r149, %r71;
	mad.lo.s32 	%r154, %r153, %r80, %r79;
	mul.wide.u32 	%rd385, %r154, 32;
	add.s64 	%rd386, %rd5, %rd385;
	ld.global.v2.u64 	{%rd387, %rd388}, [%rd386];
	ld.global.v2.u64 	{%rd389, %rd390}, [%rd386+16];
	add.s32 	%r155, %r151, %r71;
	mul.lo.s32 	%r156, %r155, %r65;
	cvt.u64.u32 	%rd391, %r156;
	add.s64 	%rd392, %rd387, %rd391;
	shl.b64 	%rd393, %rd392, 1;
	add.s64 	%rd394, %rd4, %rd393;
	ld.global.u16 	%rs73, [%rd394];
	add.s64 	%rd395, %rd388, %rd391;
	shl.b64 	%rd396, %rd395, 1;
	add.s64 	%rd397, %rd4, %rd396;
	ld.global.u16 	%rs74, [%rd397];
	add.s64 	%rd398, %rd389, %rd391;
	shl.b64 	%rd399, %rd398, 1;
	add.s64 	%rd400, %rd4, %rd399;
	ld.global.u16 	%rs75, [%rd400];
	add.s64 	%rd401, %rd390, %rd391;
	shl.b64 	%rd402, %rd401, 1;
	add.s64 	%rd403, %rd4, %rd402;
	ld.global.u16 	%rs76, [%rd403];
	mul.wide.u32 	%rd404, %r154, 8;
	add.s64 	%rd405, %rd6, %rd404;
	// begin inline asm
	{  mov.b32 %r37, {%rs73,%rs74};}

	// end inline asm
	st.global.u32 	[%rd405], %r37;
	// begin inline asm
	{  mov.b32 %r38, {%rs75,%rs76};}

	// end inline asm
	st.global.u32 	[%rd405+4], %r38;
	add.s32 	%r157, %r153, %r71;
	mad.lo.s32 	%r158, %r157, %r80, %r79;
	mul.wide.u32 	%rd406, %r158, 32;
	add.s64 	%rd407, %rd5, %rd406;
	ld.global.v2.u64 	{%rd408, %rd409}, [%rd407];
	ld.global.v2.u64 	{%rd410, %rd411}, [%rd407+16];
	add.s32 	%r159, %r155, %r71;
	mul.lo.s32 	%r160, %r159, %r65;
	cvt.u64.u32 	%rd412, %r160;
	add.s64 	%rd413, %rd408, %rd412;
	shl.b64 	%rd414, %rd413, 1;
	add.s64 	%rd415, %rd4, %rd414;
	ld.global.u16 	%rs77, [%rd415];
	add.s64 	%rd416, %rd409, %rd412;
	shl.b64 	%rd417, %rd416, 1;
	add.s64 	%rd418, %rd4, %rd417;
	ld.global.u16 	%rs78, [%rd418];
	add.s64 	%rd419, %rd410, %rd412;
	shl.b64 	%rd420, %rd419, 1;
	add.s64 	%rd421, %rd4, %rd420;
	ld.global.u16 	%rs79, [%rd421];
	add.s64 	%rd422, %rd411, %rd412;
	shl.b64 	%rd423, %rd422, 1;
	add.s64 	%rd424, %rd4, %rd423;
	ld.global.u16 	%rs80, [%rd424];
	mul.wide.u32 	%rd425, %r158, 8;
	add.s64 	%rd426, %rd6, %rd425;
	// begin inline asm
	{  mov.b32 %r39, {%rs77,%rs78};}

	// end inline asm
	st.global.u32 	[%rd426], %r39;
	// begin inline asm
	{  mov.b32 %r40, {%rs79,%rs80};}

	// end inline asm
	st.global.u32 	[%rd426+4], %r40;
	add.s32 	%r161, %r157, %r71;
	mad.lo.s32 	%r162, %r161, %r80, %r79;
	mul.wide.u32 	%rd427, %r162, 32;
	add.s64 	%rd428, %rd5, %rd427;
	ld.global.v2.u64 	{%rd429, %rd430}, [%rd428];
	ld.global.v2.u64 	{%rd431, %rd432}, [%rd428+16];
	add.s32 	%r163, %r159, %r71;
	mul.lo.s32 	%r164, %r163, %r65;
	cvt.u64.u32 	%rd433, %r164;
	add.s64 	%rd434, %rd429, %rd433;
	shl.b64 	%rd435, %rd434, 1;
	add.s64 	%rd436, %rd4, %rd435;
	ld.global.u16 	%rs81, [%rd436];
	add.s64 	%rd437, %rd430, %rd433;
	shl.b64 	%rd438, %rd437, 1;
	add.s64 	%rd439, %rd4, %rd438;
	ld.global.u16 	%rs82, [%rd439];
	add.s64 	%rd440, %rd431, %rd433;
	shl.b64 	%rd441, %rd440, 1;
	add.s64 	%rd442, %rd4, %rd441;
	ld.global.u16 	%rs83, [%rd442];
	add.s64 	%rd443, %rd432, %rd433;
	shl.b64 	%rd444, %rd443, 1;
	add.s64 	%rd445, %rd4, %rd444;
	ld.global.u16 	%rs84, [%rd445];
	mul.wide.u32 	%rd446, %r162, 8;
	add.s64 	%rd447, %rd6, %rd446;
	// begin inline asm
	{  mov.b32 %r41, {%rs81,%rs82};}

	// end inline asm
	st.global.u32 	[%rd447], %r41;
	// begin inline asm
	{  mov.b32 %r42, {%rs83,%rs84};}

	// end inline asm
	st.global.u32 	[%rd447+4], %r42;
	add.s32 	%r165, %r161, %r71;
	mad.lo.s32 	%r166, %r165, %r80, %r79;
	mul.wide.u32 	%rd448, %r166, 32;
	add.s64 	%rd449, %rd5, %rd448;
	ld.global.v2.u64 	{%rd450, %rd451}, [%rd449];
	ld.global.v2.u64 	{%rd452, %rd453}, [%rd449+16];
	add.s32 	%r167, %r163, %r71;
	mul.lo.s32 	%r168, %r167, %r65;
	cvt.u64.u32 	%rd454, %r168;
	add.s64 	%rd455, %rd450, %rd454;
	shl.b64 	%rd456, %rd455, 1;
	add.s64 	%rd457, %rd4, %rd456;
	ld.global.u16 	%rs85, [%rd457];
	add.s64 	%rd458, %rd451, %rd454;
	shl.b64 	%rd459, %rd458, 1;
	add.s64 	%rd460, %rd4, %rd459;
	ld.global.u16 	%rs86, [%rd460];
	add.s64 	%rd461, %rd452, %rd454;
	shl.b64 	%rd462, %rd461, 1;
	add.s64 	%rd463, %rd4, %rd462;
	ld.global.u16 	%rs87, [%rd463];
	add.s64 	%rd464, %rd453, %rd454;
	shl.b64 	%rd465, %rd464, 1;
	add.s64 	%rd466, %rd4, %rd465;
	ld.global.u16 	%rs88, [%rd466];
	mul.wide.u32 	%rd467, %r166, 8;
	add.s64 	%rd468, %rd6, %rd467;
	// begin inline asm
	{  mov.b32 %r43, {%rs85,%rs86};}

	// end inline asm
	st.global.u32 	[%rd468], %r43;
	// begin inline asm
	{  mov.b32 %r44, {%rs87,%rs88};}

	// end inline asm
	st.global.u32 	[%rd468+4], %r44;
	add.s32 	%r169, %r165, %r71;
	mad.lo.s32 	%r170, %r169, %r80, %r79;
	mul.wide.u32 	%rd469, %r170, 32;
	add.s64 	%rd470, %rd5, %rd469;
	ld.global.v2.u64 	{%rd471, %rd472}, [%rd470];
	ld.global.v2.u64 	{%rd473, %rd474}, [%rd470+16];
	add.s32 	%r171, %r167, %r71;
	mul.lo.s32 	%r172, %r171, %r65;
	cvt.u64.u32 	%rd475, %r172;
	add.s64 	%rd476, %rd471, %rd475;
	shl.b64 	%rd477, %rd476, 1;
	add.s64 	%rd478, %rd4, %rd477;
	ld.global.u16 	%rs89, [%rd478];
	add.s64 	%rd479, %rd472, %rd475;
	shl.b64 	%rd480, %rd479, 1;
	add.s64 	%rd481, %rd4, %rd480;
	ld.global.u16 	%rs90, [%rd481];
	add.s64 	%rd482, %rd473, %rd475;
	shl.b64 	%rd483, %rd482, 1;
	add.s64 	%rd484, %rd4, %rd483;
	ld.global.u16 	%rs91, [%rd484];
	add.s64 	%rd485, %rd474, %rd475;
	shl.b64 	%rd486, %rd485, 1;
	add.s64 	%rd487, %rd4, %rd486;
	ld.global.u16 	%rs92, [%rd487];
	mul.wide.u32 	%rd488, %r170, 8;
	add.s64 	%rd489, %rd6, %rd488;
	// begin inline asm
	{  mov.b32 %r45, {%rs89,%rs90};}

	// end inline asm
	st.global.u32 	[%rd489], %r45;
	// begin inline asm
	{  mov.b32 %r46, {%rs91,%rs92};}

	// end inline asm
	st.global.u32 	[%rd489+4], %r46;
	add.s32 	%r173, %r169, %r71;
	mad.lo.s32 	%r174, %r173, %r80, %r79;
	mul.wide.u32 	%rd490, %r174, 32;
	add.s64 	%rd491, %rd5, %rd490;
	ld.global.v2.u64 	{%rd492, %rd493}, [%rd491];
	ld.global.v2.u64 	{%rd494, %rd495}, [%rd491+16];
	add.s32 	%r175, %r171, %r71;
	mul.lo.s32 	%r176, %r175, %r65;
	cvt.u64.u32 	%rd496, %r176;
	add.s64 	%rd497, %rd492, %rd496;
	shl.b64 	%rd498, %rd497, 1;
	add.s64 	%rd499, %rd4, %rd498;
	ld.global.u16 	%rs93, [%rd499];
	add.s64 	%rd500, %rd493, %rd496;
	shl.b64 	%rd501, %rd500, 1;
	add.s64 	%rd502, %rd4, %rd501;
	ld.global.u16 	%rs94, [%rd502];
	add.s64 	%rd503, %rd494, %rd496;
	shl.b64 	%rd504, %rd503, 1;
	add.s64 	%rd505, %rd4, %rd504;
	ld.global.u16 	%rs95, [%rd505];
	add.s64 	%rd506, %rd495, %rd496;
	shl.b64 	%rd507, %rd506, 1;
	add.s64 	%rd508, %rd4, %rd507;
	ld.global.u16 	%rs96, [%rd508];
	mul.wide.u32 	%rd509, %r174, 8;
	add.s64 	%rd510, %rd6, %rd509;
	// begin inline asm
	{  mov.b32 %r47, {%rs93,%rs94};}

	// end inline asm
	st.global.u32 	[%rd510], %r47;
	// begin inline asm
	{  mov.b32 %r48, {%rs95,%rs96};}

	// end inline asm
	st.global.u32 	[%rd510+4], %r48;
	add.s32 	%r177, %r173, %r71;
	mad.lo.s32 	%r178, %r177, %r80, %r79;
	mul.wide.u32 	%rd511, %r178, 32;
	add.s64 	%rd512, %rd5, %rd511;
	ld.global.v2.u64 	{%rd513, %rd514}, [%rd512];
	ld.global.v2.u64 	{%rd515, %rd516}, [%rd512+16];
	add.s32 	%r179, %r175, %r71;
	mul.lo.s32 	%r180, %r179, %r65;
	cvt.u64.u32 	%rd517, %r180;
	add.s64 	%rd518, %rd513, %rd517;
	shl.b64 	%rd519, %rd518, 1;
	add.s64 	%rd520, %rd4, %rd519;
	ld.global.u16 	%rs97, [%rd520];
	add.s64 	%rd521, %rd514, %rd517;
	shl.b64 	%rd522, %rd521, 1;
	add.s64 	%rd523, %rd4, %rd522;
	ld.global.u16 	%rs98, [%rd523];
	add.s64 	%rd524, %rd515, %rd517;
	shl.b64 	%rd525, %rd524, 1;
	add.s64 	%rd526, %rd4, %rd525;
	ld.global.u16 	%rs99, [%rd526];
	add.s64 	%rd527, %rd516, %rd517;
	shl.b64 	%rd528, %rd527, 1;
	add.s64 	%rd529, %rd4, %rd528;
	ld.global.u16 	%rs100, [%rd529];
	mul.wide.u32 	%rd530, %r178, 8;
	add.s64 	%rd531, %rd6, %rd530;
	// begin inline asm
	{  mov.b32 %r49, {%rs97,%rs98};}

	// end inline asm
	st.global.u32 	[%rd531], %r49;
	// begin inline asm
	{  mov.b32 %r50, {%rs99,%rs100};}

	// end inline asm
	st.global.u32 	[%rd531+4], %r50;
	add.s32 	%r181, %r177, %r71;
	mad.lo.s32 	%r182, %r181, %r80, %r79;
	mul.wide.u32 	%rd532, %r182, 32;
	add.s64 	%rd533, %rd5, %rd532;
	ld.global.v2.u64 	{%rd534, %rd535}, [%rd533];
	ld.global.v2.u64 	{%rd536, %rd537}, [%rd533+16];
	add.s32 	%r183, %r179, %r71;
	mul.lo.s32 	%r184, %r183, %r65;
	cvt.u64.u32 	%rd538, %r184;
	add.s64 	%rd539, %rd534, %rd538;
	shl.b64 	%rd540, %rd539, 1;
	add.s64 	%rd541, %rd4, %rd540;
	ld.global.u16 	%rs101, [%rd541];
	add.s64 	%rd542, %rd535, %rd538;
	shl.b64 	%rd543, %rd542, 1;
	add.s64 	%rd544, %rd4, %rd543;
	ld.global.u16 	%rs102, [%rd544];
	add.s64 	%rd545, %rd536, %rd538;
	shl.b64 	%rd546, %rd545, 1;
	add.s64 	%rd547, %rd4, %rd546;
	ld.global.u16 	%rs103, [%rd547];
	add.s64 	%rd548, %rd537, %rd538;
	shl.b64 	%rd549, %rd548, 1;
	add.s64 	%rd550, %rd4, %rd549;
	ld.global.u16 	%rs104, [%rd550];
	mul.wide.u32 	%rd551, %r182, 8;
	add.s64 	%rd552, %rd6, %rd551;
	// begin inline asm
	{  mov.b32 %r51, {%rs101,%rs102};}

	// end inline asm
	st.global.u32 	[%rd552], %r51;
	// begin inline asm
	{  mov.b32 %r52, {%rs103,%rs104};}

	// end inline asm
	st.global.u32 	[%rd552+4], %r52;
	add.s32 	%r185, %r181, %r71;
	mad.lo.s32 	%r186, %r185, %r80, %r79;
	mul.wide.u32 	%rd553, %r186, 32;
	add.s64 	%rd554, %rd5, %rd553;
	ld.global.v2.u64 	{%rd555, %rd556}, [%rd554];
	ld.global.v2.u64 	{%rd557, %rd558}, [%rd554+16];
	add.s32 	%r187, %r183, %r71;
	mul.lo.s32 	%r188, %r187, %r65;
	cvt.u64.u32 	%rd559, %r188;
	add.s64 	%rd560, %rd555, %rd559;
	shl.b64 	%rd561, %rd560, 1;
	add.s64 	%rd562, %rd4, %rd561;
	ld.global.u16 	%rs105, [%rd562];
	add.s64 	%rd563, %rd556, %rd559;
	shl.b64 	%rd564, %rd563, 1;
	add.s64 	%rd565, %rd4, %rd564;
	ld.global.u16 	%rs106, [%rd565];
	add.s64 	%rd566, %rd557, %rd559;
	shl.b64 	%rd567, %rd566, 1;
	add.s64 	%rd568, %rd4, %rd567;
	ld.global.u16 	%rs107, [%rd568];
	add.s64 	%rd569, %rd558, %rd559;
	shl.b64 	%rd570, %rd569, 1;
	add.s64 	%rd571, %rd4, %rd570;
	ld.global.u16 	%rs108, [%rd571];
	mul.wide.u32 	%rd572, %r186, 8;
	add.s64 	%rd573, %rd6, %rd572;
	// begin inline asm
	{  mov.b32 %r53, {%rs105,%rs106};}

	// end inline asm
	st.global.u32 	[%rd573], %r53;
	// begin inline asm
	{  mov.b32 %r54, {%rs107,%rs108};}

	// end inline asm
	st.global.u32 	[%rd573+4], %r54;
	add.s32 	%r189, %r185, %r71;
	mad.lo.s32 	%r190, %r189, %r80, %r79;
	mul.wide.u32 	%rd574, %r190, 32;
	add.s64 	%rd575, %rd5, %rd574;
	ld.global.v2.u64 	{%rd576, %rd577}, [%rd575];
	ld.global.v2.u64 	{%rd578, %rd579}, [%rd575+16];
	add.s32 	%r191, %r187, %r71;
	mul.lo.s32 	%r192, %r191, %r65;
	cvt.u64.u32 	%rd580, %r192;
	add.s64 	%rd581, %rd576, %rd580;
	shl.b64 	%rd582, %rd581, 1;
	add.s64 	%rd583, %rd4, %rd582;
	ld.global.u16 	%rs109, [%rd583];
	add.s64 	%rd584, %rd577, %rd580;
	shl.b64 	%rd585, %rd584, 1;
	add.s64 	%rd586, %rd4, %rd585;
	ld.global.u16 	%rs110, [%rd586];
	add.s64 	%rd587, %rd578, %rd580;
	shl.b64 	%rd588, %rd587, 1;
	add.s64 	%rd589, %rd4, %rd588;
	ld.global.u16 	%rs111, [%rd589];
	add.s64 	%rd590, %rd579, %rd580;
	shl.b64 	%rd591, %rd590, 1;
	add.s64 	%rd592, %rd4, %rd591;
	ld.global.u16 	%rs112, [%rd592];
	mul.wide.u32 	%rd593, %r190, 8;
	add.s64 	%rd594, %rd6, %rd593;
	// begin inline asm
	{  mov.b32 %r55, {%rs109,%rs110};}

	// end inline asm
	st.global.u32 	[%rd594], %r55;
	// begin inline asm
	{  mov.b32 %r56, {%rs111,%rs112};}

	// end inline asm
	st.global.u32 	[%rd594+4], %r56;
	add.s32 	%r193, %r189, %r71;
	mad.lo.s32 	%r194, %r193, %r80, %r79;
	mul.wide.u32 	%rd595, %r194, 32;
	add.s64 	%rd596, %rd5, %rd595;
	ld.global.v2.u64 	{%rd597, %rd598}, [%rd596];
	ld.global.v2.u64 	{%rd599, %rd600}, [%rd596+16];
	add.s32 	%r195, %r191, %r71;
	mul.lo.s32 	%r196, %r195, %r65;
	cvt.u64.u32 	%rd601, %r196;
	add.s64 	%rd602, %rd597, %rd601;
	shl.b64 	%rd603, %rd602, 1;
	add.s64 	%rd604, %rd4, %rd603;
	ld.global.u16 	%rs113, [%rd604];
	add.s64 	%rd605, %rd598, %rd601;
	shl.b64 	%rd606, %rd605, 1;
	add.s64 	%rd607, %rd4, %rd606;
	ld.global.u16 	%rs114, [%rd607];
	add.s64 	%rd608, %rd599, %rd601;
	shl.b64 	%rd609, %rd608, 1;
	add.s64 	%rd610, %rd4, %rd609;
	ld.global.u16 	%rs115, [%rd610];
	add.s64 	%rd611, %rd600, %rd601;
	shl.b64 	%rd612, %rd611, 1;
	add.s64 	%rd613, %rd4, %rd612;
	ld.global.u16 	%rs116, [%rd613];
	mul.wide.u32 	%rd614, %r194, 8;
	add.s64 	%rd615, %rd6, %rd614;
	// begin inline asm
	{  mov.b32 %r57, {%rs113,%rs114};}

	// end inline asm
	st.global.u32 	[%rd615], %r57;
	// begin inline asm
	{  mov.b32 %r58, {%rs115,%rs116};}

	// end inline asm
	st.global.u32 	[%rd615+4], %r58;
	add.s32 	%r197, %r193, %r71;
	mad.lo.s32 	%r198, %r197, %r80, %r79;
	mul.wide.u32 	%rd616, %r198, 32;
	add.s64 	%rd617, %rd5, %rd616;
	ld.global.v2.u64 	{%rd618, %rd619}, [%rd617];
	ld.global.v2.u64 	{%rd620, %rd621}, [%rd617+16];
	add.s32 	%r199, %r195, %r71;
	mul.lo.s32 	%r200, %r199, %r65;
	cvt.u64.u32 	%rd622, %r200;
	add.s64 	%rd623, %rd618, %rd622;
	shl.b64 	%rd624, %rd623, 1;
	add.s64 	%rd625, %rd4, %rd624;
	ld.global.u16 	%rs117, [%rd625];
	add.s64 	%rd626, %rd619, %rd622;
	shl.b64 	%rd627, %rd626, 1;
	add.s64 	%rd628, %rd4, %rd627;
	ld.global.u16 	%rs118, [%rd628];
	add.s64 	%rd629, %rd620, %rd622;
	shl.b64 	%rd630, %rd629, 1;
	add.s64 	%rd631, %rd4, %rd630;
	ld.global.u16 	%rs119, [%rd631];
	add.s64 	%rd632, %rd621, %rd622;
	shl.b64 	%rd633, %rd632, 1;
	add.s64 	%rd634, %rd4, %rd633;
	ld.global.u16 	%rs120, [%rd634];
	mul.wide.u32 	%rd635, %r198, 8;
	add.s64 	%rd636, %rd6, %rd635;
	// begin inline asm
	{  mov.b32 %r59, {%rs117,%rs118};}

	// end inline asm
	st.global.u32 	[%rd636], %r59;
	// begin inline asm
	{  mov.b32 %r60, {%rs119,%rs120};}

	// end inline asm
	st.global.u32 	[%rd636+4], %r60;
	add.s32 	%r201, %r197, %r71;
	mad.lo.s32 	%r202, %r201, %r80, %r79;
	mul.wide.u32 	%rd637, %r202, 32;
	add.s64 	%rd638, %rd5, %rd637;
	ld.global.v2.u64 	{%rd639, %rd640}, [%rd638];
	ld.global.v2.u64 	{%rd641, %rd642}, [%rd638+16];
	add.s32 	%r203, %r199, %r71;
	mul.lo.s32 	%r204, %r203, %r65;
	cvt.u64.u32 	%rd643, %r204;
	add.s64 	%rd644, %rd639, %rd643;
	shl.b64 	%rd645, %rd644, 1;
	add.s64 	%rd646, %rd4, %rd645;
	ld.global.u16 	%rs121, [%rd646];
	add.s64 	%rd647, %rd640, %rd643;
	shl.b64 	%rd648, %rd647, 1;
	add.s64 	%rd649, %rd4, %rd648;
	ld.global.u16 	%rs122, [%rd649];
	add.s64 	%rd650, %rd641, %rd643;
	shl.b64 	%rd651, %rd650, 1;
	add.s64 	%rd652, %rd4, %rd651;
	ld.global.u16 	%rs123, [%rd652];
	add.s64 	%rd653, %rd642, %rd643;
	shl.b64 	%rd654, %rd653, 1;
	add.s64 	%rd655, %rd4, %rd654;
	ld.global.u16 	%rs124, [%rd655];
	mul.wide.u32 	%rd656, %r202, 8;
	add.s64 	%rd657, %rd6, %rd656;
	// begin inline asm
	{  mov.b32 %r61, {%rs121,%rs122};}

	// end inline asm
	st.global.u32 	[%rd657], %r61;
	// begin inline asm
	{  mov.b32 %r62, {%rs123,%rs124};}

	// end inline asm
	st.global.u32 	[%rd657+4], %r62;
	add.s32 	%r205, %r201, %r71;
	mad.lo.s32 	%r206, %r205, %r80, %r79;
	mul.wide.u32 	%rd658, %r206, 32;
	add.s64 	%rd659, %rd5, %rd658;
	ld.global.v2.u64 	{%rd660, %rd661}, [%rd659];
	ld.global.v2.u64 	{%rd662, %rd663}, [%rd659+16];
	add.s32 	%r207, %r203, %r71;
	mul.lo.s32 	%r208, %r207, %r65;
	cvt.u64.u32 	%rd664, %r208;
	add.s64 	%rd665, %rd660, %rd664;
	shl.b64 	%rd666, %rd665, 1;
	add.s64 	%rd667, %rd4, %rd666;
	ld.global.u16 	%rs125, [%rd667];
	add.s64 	%rd668, %rd661, %rd664;
	shl.b64 	%rd669, %rd668, 1;
	add.s64 	%rd670, %rd4, %rd669;
	ld.global.u16 	%rs126, [%rd670];
	add.s64 	%rd671, %rd662, %rd664;
	shl.b64 	%rd672, %rd671, 1;
	add.s64 	%rd673, %rd4, %rd672;
	ld.global.u16 	%rs127, [%rd673];
	add.s64 	%rd674, %rd663, %rd664;
	shl.b64 	%rd675, %rd674, 1;
	add.s64 	%rd676, %rd4, %rd675;
	ld.global.u16 	%rs128, [%rd676];
	mul.wide.u32 	%rd677, %r206, 8;
	add.s64 	%rd678, %rd6, %rd677;
	// begin inline asm
	{  mov.b32 %r63, {%rs125,%rs126};}

	// end inline asm
	st.global.u32 	[%rd678], %r63;
	// begin inline asm
	{  mov.b32 %r64, {%rs127,%rs128};}

	// end inline asm
	st.global.u32 	[%rd678+4], %r64;
	ret;

}
	// .globl	_Z20transpose3D_baselineI6__halfEvPKT_PS1_4dim3
.visible .entry _Z20transpose3D_baselineI6__halfEvPKT_PS1_4dim3(
	.param .u64 .ptr .align 1 _Z20transpose3D_baselineI6__halfEvPKT_PS1_4dim3_param_0,
	.param .u64 .ptr .align 1 _Z20transpose3D_baselineI6__halfEvPKT_PS1_4dim3_param_1,
	.param .align 4 .b8 _Z20transpose3D_baselineI6__halfEvPKT_PS1_4dim3_param_2[12]
)
{
	.reg .b16 	%rs<2>;
	.reg .b32 	%r<20>;
	.reg .b64 	%rd<9>;

	ld.param.u32 	%r1, [_Z20transpose3D_baselineI6__halfEvPKT_PS1_4dim3_param_2];
	ld.param.u32 	%r2, [_Z20transpose3D_baselineI6__halfEvPKT_PS1_4dim3_param_2+8];
	ld.param.u32 	%r3, [_Z20transpose3D_baselineI6__halfEvPKT_PS1_4dim3_param_2+4];
	ld.param.u64 	%rd1, [_Z20transpose3D_baselineI6__halfEvPKT_PS1_4dim3_param_0];
	ld.param.u64 	%rd2, [_Z20transpose3D_baselineI6__halfEvPKT_PS1_4dim3_param_1];
	cvta.to.global.u64 	%rd3, %rd2;
	cvta.to.global.u64 	%rd4, %rd1;
	mov.u32 	%r4, %ctaid.x;
	mov.u32 	%r5, %ntid.x;
	mov.u32 	%r6, %tid.x;
	mad.lo.s32 	%r7, %r4, %r5, %r6;
	mul.lo.s32 	%r8, %r3, %r2;
	div.u32 	%r9, %r7, %r8;
	rem.u32 	%r10, %r9, %r1;
	div.u32 	%r11, %r7, %r2;
	rem.u32 	%r12, %r11, %r3;
	mul.lo.s32 	%r13, %r11, %r2;
	sub.s32 	%r14, %r7, %r13;
	mul.lo.s32 	%r15, %r8, %r10;
	add.s32 	%r16, %r12, %r15;
	mad.lo.s32 	%r17, %r14, %r2, %r16;
	mul.wide.u32 	%rd5, %r17, 2;
	add.s64 	%rd6, %rd4, %rd5;
	ld.global.u16 	%rs1, [%rd6];
	mad.lo.s32 	%r18, %r12, %r2, %r15;
	add.s32 	%r19, %r18, %r14;
	mul.wide.u32 	%rd7, %r19, 2;
	add.s64 	%rd8, %rd3, %rd7;
	st.global.u16 	[%rd8], %rs1;
	ret;

}
	// .globl	_Z21transpose3D_optimizedI6__halfEvPKT_PS1_4dim3
.visible .entry _Z21transpose3D_optimizedI6__halfEvPKT_PS1_4dim3(
	.param .u64 .ptr .align 1 _Z21transpose3D_optimizedI6__halfEvPKT_PS1_4dim3_param_0,
	.param .u64 .ptr .align 1 _Z21transpose3D_optimizedI6__halfEvPKT_PS1_4dim3_param_1,
	.param .align 4 .b8 _Z21transpose3D_optimizedI6__halfEvPKT_PS1_4dim3_param_2[12]
)
{
	.reg .b16 	%rs<2>;
	.reg .b32 	%r<18>;
	.reg .b64 	%rd<9>;

	ld.param.u32 	%r1, [_Z21transpose3D_optimizedI6__halfEvPKT_PS1_4dim3_param_2+8];
	ld.param.u32 	%r2, [_Z21transpose3D_optimizedI6__halfEvPKT_PS1_4dim3_param_2+4];
	ld.param.u64 	%rd1, [_Z21transpose3D_optimizedI6__halfEvPKT_PS1_4dim3_param_0];
	ld.param.u64 	%rd2, [_Z21transpose3D_optimizedI6__halfEvPKT_PS1_4dim3_param_1];
	cvta.to.global.u64 	%rd3, %rd2;
	cvta.to.global.u64 	%rd4, %rd1;
	mov.u32 	%r3, %ctaid.x;
	mov.u32 	%r4, %ctaid.y;
	mov.u32 	%r5, %ntid.x;
	mov.u32 	%r6, %tid.x;
	mad.lo.s32 	%r7, %r4, %r5, %r6;
	mov.u32 	%r8, %ctaid.z;
	mov.u32 	%r9, %ntid.y;
	mov.u32 	%r10, %tid.y;
	mad.lo.s32 	%r11, %r8, %r9, %r10;
	mul.lo.s32 	%r12, %r2, %r3;
	mul.lo.s32 	%r13, %r12, %r1;
	mad.lo.s32 	%r14, %r1, %r11, %r7;
	add.s32 	%r15, %r14, %r13;
	mul.wide.u32 	%rd5, %r15, 2;
	add.s64 	%rd6, %rd4, %rd5;
	ld.global.u16 	%rs1, [%rd6];
	mad.lo.s32 	%r16, %r1, %r7, %r11;
	add.s32 	%r17, %r16, %r13;
	mul.wide.u32 	%rd7, %r17, 2;
	add.s64 	%rd8, %rd3, %rd7;
	st.global.u16 	[%rd8], %rs1;
	ret;

}
	// .globl	_Z21GatherTranspose_fusedI6__halfEvPKT_PKlPS1_4dim3S7_S7_
.visible .entry _Z21GatherTranspose_fusedI6__halfEvPKT_PKlPS1_4dim3S7_S7_(
	.param .u64 .ptr .align 1 _Z21GatherTranspose_fusedI6__halfEvPKT_PKlPS1_4dim3S7_S7__param_0,
	.param .u64 .ptr .align 1 _Z21GatherTranspose_fusedI6__halfEvPKT_PKlPS1_4dim3S7_S7__param_1,
	.param .u64 .ptr .align 1 _Z21GatherTranspose_fusedI6__halfEvPKT_PKlPS1_4dim3S7_S7__param_2,
	.param .align 4 .b8 _Z21GatherTranspose_fusedI6__halfEvPKT_PKlPS1_4dim3S7_S7__param_3[12],
	.param .align 4 .b8 _Z21GatherTranspose_fusedI6__halfEvPKT_PKlPS1_4dim3S7_S7__param_4[12],
	.param .align 4 .b8 _Z21GatherTranspose_fusedI6__halfEvPKT_PKlPS1_4dim3S7_S7__param_5[12]
)
{
	.reg .b16 	%rs<65>;
	.reg .b32 	%r<223>;
	.reg .b64 	%rd<202>;
	// demoted variable
	.shared .align 2 .b8 _ZZ21GatherTranspose_fusedI6__halfEvPKT_PKlPS1_4dim3S7_S7_E1T[8192];
	ld.param.u32 	%r1, [_Z21GatherTranspose_fusedI6__halfEvPKT_PKlPS1_4dim3S7_S7__param_5+8];
	ld.param.u32 	%r2, [_Z21GatherTranspose_fusedI6__halfEvPKT_PKlPS1_4dim3S7_S7__param_5+4];
	ld.param.u32 	%r3, [_Z21GatherTranspose_fusedI6__halfEvPKT_PKlPS1_4dim3S7_S7__param_3+8];
	ld.param.u64 	%rd1, [_Z21GatherTranspose_fusedI6__halfEvPKT_PKlPS1_4dim3S7_S7__param_0];
	ld.param.u32 	%r4, [_Z21GatherTranspose_fusedI6__halfEvPKT_PKlPS1_4dim3S7_S7__param_3+4];
	ld.param.u32 	%r5, [_Z21GatherTranspose_fusedI6__halfEvPKT_PKlPS1_4dim3S7_S7__param_4+8];
	ld.param.u32 	%r6, [_Z21GatherTranspose_fusedI6__halfEvPKT_PKlPS1_4dim3S7_S7__param_4+4];
	ld.param.u64 	%rd2, [_Z21GatherTranspose_fusedI6__halfEvPKT_PKlPS1_4dim3S7_S7__param_1];
	ld.param.u64 	%rd3, [_Z21GatherTranspose_fusedI6__halfEvPKT_PKlPS1_4dim3S7_S7__param_2];
	cvta.to.global.u64 	%rd4, %rd2;
	mov.u32 	%r7, %ctaid.z;
	mov.u32 	%r8, %ctaid.y;
	mov.u32 	%r9, %ntid.y;
	mul.lo.s32 	%r10, %r9, %r8;
	shl.b32 	%r11, %r10, 5;
	mov.u32 	%r12, %tid.y;
	add.s32 	%r13, %r11, %r12;
	mov.u32 	%r14, %ctaid.x;
	mov.u32 	%r15, %ntid.x;
	mul.lo.s32 	%r16, %r14, %r15;
	mov.u32 	%r17, %tid.x;
	add.s32 	%r18, %r16, %r17;
	mad.lo.s32 	%r19, %r6, %r7, %r13;
	mad.lo.s32 	%r20, %r19, %r5, %r18;
	mul.wide.u32 	%rd5, %r20, 8;
	add.s64 	%rd6, %rd4, %rd5;
	mad.lo.s32 	%r21, %r4, %r7, %r13;
	shl.b32 	%r22, %r17, 1;
	mov.u32 	%r23, _ZZ21GatherTranspose_fusedI6__halfEvPKT_PKlPS1_4dim3S7_S7_E1T;
	add.s32 	%r24, %r23, %r22;
	ld.global.u64 	%rd7, [%rd6];
	cvta.to.global.u64 	%rd8, %rd1;
	shl.b32 	%r25, %r12, 7;
	add.s32 	%r26, %r24, %r25;
	mul.lo.s32 	%r27, %r21, %r3;
	cvt.u64.u32 	%rd9, %r27;
	add.s64 	%rd10, %rd7, %rd9;
	shl.b64 	%rd11, %rd10, 1;
	add.s64 	%rd12, %rd8, %rd11;
	ld.global.u16 	%rs1, [%rd12];
	st.shared.u16 	[%r26], %rs1;
	shl.b32 	%r28, %r9, 7;
	add.s32 	%r29, %r26, %r28;
	add.s32 	%r30, %r21, %r9;
	mul.lo.s32 	%r31, %r30, %r3;
	cvt.u64.u32 	%rd13, %r31;
	add.s64 	%rd14, %rd7, %rd13;
	shl.b64 	%rd15, %rd14, 1;
	add.s64 	%rd16, %rd8, %rd15;
	ld.global.u16 	%rs2, [%rd16];
	st.shared.u16 	[%r29], %rs2;
	add.s32 	%r32, %r29, %r28;
	add.s32 	%r33, %r30, %r9;
	mul.lo.s32 	%r34, %r33, %r3;
	cvt.u64.u32 	%rd17, %r34;
	add.s64 	%rd18, %rd7, %rd17;
	shl.b64 	%rd19, %rd18, 1;
	add.s64 	%rd20, %rd8, %rd19;
	ld.global.u16 	%rs3, [%rd20];
	st.shared.u16 	[%r32], %rs3;
	add.s32 	%r35, %r32, %r28;
	add.s32 	%r36, %r33, %r9;
	mul.lo.s32 	%r37, %r36, %r3;
	cvt.u64.u32 	%rd21, %r37;
	add.s64 	%rd22, %rd7, %rd21;
	shl.b64 	%rd23, %rd22, 1;
	add.s64 	%rd24, %rd8, %rd23;
	ld.global.u16 	%rs4, [%rd24];
	st.shared.u16 	[%r35], %rs4;
	add.s32 	%r38, %r35, %r28;
	add.s32 	%r39, %r36, %r9;
	mul.lo.s32 	%r40, %r39, %r3;
	cvt.u64.u32 	%rd25, %r40;
	add.s64 	%rd26, %rd7, %rd25;
	shl.b64 	%rd27, %rd26, 1;
	add.s64 	%rd28, %rd8, %rd27;
	ld.global.u16 	%rs5, [%rd28];
	st.shared.u16 	[%r38], %rs5;
	add.s32 	%r41, %r38, %r28;
	add.s32 	%r42, %r39, %r9;
	mul.lo.s32 	%r43, %r42, %r3;
	cvt.u64.u32 	%rd29, %r43;
	add.s64 	%rd30, %rd7, %rd29;
	shl.b64 	%rd31, %rd30, 1;
	add.s64 	%rd32, %rd8, %rd31;
	ld.global.u16 	%rs6, [%rd32];
	st.shared.u16 	[%r41], %rs6;
	add.s32 	%r44, %r41, %r28;
	add.s32 	%r45, %r42, %r9;
	mul.lo.s32 	%r46, %r45, %r3;
	cvt.u64.u32 	%rd33, %r46;
	add.s64 	%rd34, %rd7, %rd33;
	shl.b64 	%rd35, %rd34, 1;
	add.s64 	%rd36, %rd8, %rd35;
	ld.global.u16 	%rs7, [%rd36];
	st.shared.u16 	[%r44], %rs7;
	add.s32 	%r47, %r44, %r28;
	add.s32 	%r48, %r45, %r9;
	mul.lo.s32 	%r49, %r48, %r3;
	cvt.u64.u32 	%rd37, %r49;
	add.s64 	%rd38, %rd7, %rd37;
	shl.b64 	%rd39, %rd38, 1;
	add.s64 	%rd40, %rd8, %rd39;
	ld.global.u16 	%rs8, [%rd40];
	st.shared.u16 	[%r47], %rs8;
	add.s32 	%r50, %r47, %r28;
	add.s32 	%r51, %r48, %r9;
	mul.lo.s32 	%r52, %r51, %r3;
	cvt.u64.u32 	%rd41, %r52;
	add.s64 	%rd42, %rd7, %rd41;
	shl.b64 	%rd43, %rd42, 1;
	add.s64 	%rd44, %rd8, %rd43;
	ld.global.u16 	%rs9, [%rd44];
	st.shared.u16 	[%r50], %rs9;
	add.s32 	%r53, %r50, %r28;
	add.s32 	%r54, %r51, %r9;
	mul.lo.s32 	%r55, %r54, %r3;
	cvt.u64.u32 	%rd45, %r55;
	add.s64 	%rd46, %rd7, %rd45;
	shl.b64 	%rd47, %rd46, 1;
	add.s64 	%rd48, %rd8, %rd47;
	ld.global.u16 	%rs10, [%rd48];
	st.shared.u16 	[%r53], %rs10;
	add.s32 	%r56, %r53, %r28;
	add.s32 	%r57, %r54, %r9;
	mul.lo.s32 	%r58, %r57, %r3;
	cvt.u64.u32 	%rd49, %r58;
	add.s64 	%rd50, %rd7, %rd49;
	shl.b64 	%rd51, %rd50, 1;
	add.s64 	%rd52, %rd8, %rd51;
	ld.global.u16 	%rs11, [%rd52];
	st.shared.u16 	[%r56], %rs11;
	add.s32 	%r59, %r56, %r28;
	add.s32 	%r60, %r57, %r9;
	mul.lo.s32 	%r61, %r60, %r3;
	cvt.u64.u32 	%rd53, %r61;
	add.s64 	%rd54, %rd7, %rd53;
	shl.b64 	%rd55, %rd54, 1;
	add.s64 	%rd56, %rd8, %rd55;
	ld.global.u16 	%rs12, [%rd56];
	st.shared.u16 	[%r59], %rs12;
	add.s32 	%r62, %r59, %r28;
	add.s32 	%r63, %r60, %r9;
	mul.lo.s32 	%r64, %r63, %r3;
	cvt.u64.u32 	%rd57, %r64;
	add.s64 	%rd58, %rd7, %rd57;
	shl.b64 	%rd59, %rd58, 1;
	add.s64 	%rd60, %rd8, %rd59;
	ld.global.u16 	%rs13, [%rd60];
	st.shared.u16 	[%r62], %rs13;
	add.s32 	%r65, %r62, %r28;
	add.s32 	%r66, %r63, %r9;
	mul.lo.s32 	%r67, %r66, %r3;
	cvt.u64.u32 	%rd61, %r67;
	add.s64 	%rd62, %rd7, %rd61;
	shl.b64 	%rd63, %rd62, 1;
	add.s64 	%rd64, %rd8, %rd63;
	ld.global.u16 	%rs14, [%rd64];
	st.shared.u16 	[%r65], %rs14;
	add.s32 	%r68, %r65, %r28;
	add.s32 	%r69, %r66, %r9;
	mul.lo.s32 	%r70, %r69, %r3;
	cvt.u64.u32 	%rd65, %r70;
	add.s64 	%rd66, %rd7, %rd65;
	shl.b64 	%rd67, %rd66, 1;
	add.s64 	%rd68, %rd8, %rd67;
	ld.global.u16 	%rs15, [%rd68];
	st.shared.u16 	[%r68], %rs15;
	add.s32 	%r71, %r68, %r28;
	add.s32 	%r72, %r69, %r9;
	mul.lo.s32 	%r73, %r72, %r3;
	cvt.u64.u32 	%rd69, %r73;
	add.s64 	%rd70, %rd7, %rd69;
	shl.b64 	%rd71, %rd70, 1;
	add.s64 	%rd72, %rd8, %rd71;
	ld.global.u16 	%rs16, [%rd72];
	st.shared.u16 	[%r71], %rs16;
	add.s32 	%r74, %r71, %r28;
	add.s32 	%r75, %r72, %r9;
	mul.lo.s32 	%r76, %r75, %r3;
	cvt.u64.u32 	%rd73, %r76;
	add.s64 	%rd74, %rd7, %rd73;
	shl.b64 	%rd75, %rd74, 1;
	add.s64 	%rd76, %rd8, %rd75;
	ld.global.u16 	%rs17, [%rd76];
	st.shared.u16 	[%r74], %rs17;
	add.s32 	%r77, %r74, %r28;
	add.s32 	%r78, %r75, %r9;
	mul.lo.s32 	%r79, %r78, %r3;
	cvt.u64.u32 	%rd77, %r79;
	add.s64 	%rd78, %rd7, %rd77;
	shl.b64 	%rd79, %rd78, 1;
	add.s64 	%rd80, %rd8, %rd79;
	ld.global.u16 	%rs18, [%rd80];
	st.shared.u16 	[%r77], %rs18;
	add.s32 	%r80, %r77, %r28;
	add.s32 	%r81, %r78, %r9;
	mul.lo.s32 	%r82, %r81, %r3;
	cvt.u64.u32 	%rd81, %r82;
	add.s64 	%rd82, %rd7, %rd81;
	shl.b64 	%rd83, %rd82, 1;
	add.s64 	%rd84, %rd8, %rd83;
	ld.global.u16 	%rs19, [%rd84];
	st.shared.u16 	[%r80], %rs19;
	add.s32 	%r83, %r80, %r28;
	add.s32 	%r84, %r81, %r9;
	mul.lo.s32 	%r85, %r84, %r3;
	cvt.u64.u32 	%rd85, %r85;
	add.s64 	%rd86, %rd7, %rd85;
	shl.b64 	%rd87, %rd86, 1;
	add.s64 	%rd88, %rd8, %rd87;
	ld.global.u16 	%rs20, [%rd88];
	st.shared.u16 	[%r83], %rs20;
	add.s32 	%r86, %r83, %r28;
	add.s32 	%r87, %r84, %r9;
	mul.lo.s32 	%r88, %r87, %r3;
	cvt.u64.u32 	%rd89, %r88;
	add.s64 	%rd90, %rd7, %rd89;
	shl.b64 	%rd91, %rd90, 1;
	add.s64 	%rd92, %rd8, %rd91;
	ld.global.u16 	%rs21, [%rd92];
	st.shared.u16 	[%r86], %rs21;
	add.s32 	%r89, %r86, %r28;
	add.s32 	%r90, %r87, %r9;
	mul.lo.s32 	%r91, %r90, %r3;
	cvt.u64.u32 	%rd93, %r91;
	add.s64 	%rd94, %rd7, %rd93;
	shl.b64 	%rd95, %rd94, 1;
	add.s64 	%rd96, %rd8, %rd95;
	ld.global.u16 	%rs22, [%rd96];
	st.shared.u16 	[%r89], %rs22;
	add.s32 	%r92, %r89, %r28;
	add.s32 	%r93, %r90, %r9;
	mul.lo.s32 	%r94, %r93, %r3;
	cvt.u64.u32 	%rd97, %r94;
	add.s64 	%rd98, %rd7, %rd97;
	shl.b64 	%rd99, %rd98, 1;
	add.s64 	%rd100, %rd8, %rd99;
	ld.global.u16 	%rs23, [%rd100];
	st.shared.u16 	[%r92], %rs23;
	add.s32 	%r95, %r92, %r28;
	add.s32 	%r96, %r93, %r9;
	mul.lo.s32 	%r97, %r96, %r3;
	cvt.u64.u32 	%rd101, %r97;
	add.s64 	%rd102, %rd7, %rd101;
	shl.b64 	%rd103, %rd102, 1;
	add.s64 	%rd104, %rd8, %rd103;
	ld.global.u16 	%rs24, [%rd104];
	st.shared.u16 	[%r95], %rs24;
	add.s32 	%r98, %r95, %r28;
	add.s32 	%r99, %r96, %r9;
	mul.lo.s32 	%r100, %r99, %r3;
	cvt.u64.u32 	%rd105, %r100;
	add.s64 	%rd106, %rd7, %rd105;
	shl.b64 	%rd107, %rd106, 1;
	add.s64 	%rd108, %rd8, %rd107;
	ld.global.u16 	%rs25, [%rd108];
	st.shared.u16 	[%r98], %rs25;
	add.s32 	%r101, %r98, %r28;
	add.s32 	%r102, %r99, %r9;
	mul.lo.s32 	%r103, %r102, %r3;
	cvt.u64.u32 	%rd109, %r103;
	add.s64 	%rd110, %rd7, %rd109;
	shl.b64 	%rd111, %rd110, 1;
	add.s64 	%rd112, %rd8, %rd111;
	ld.global.u16 	%rs26, [%rd112];
	st.shared.u16 	[%r101], %rs26;
	add.s32 	%r104, %r101, %r28;
	add.s32 	%r105, %r102, %r9;
	mul.lo.s32 	%r106, %r105, %r3;
	cvt.u64.u32 	%rd113, %r106;
	add.s64 	%rd114, %rd7, %rd113;
	shl.b64 	%rd115, %rd114, 1;
	add.s64 	%rd116, %rd8, %rd115;
	ld.global.u16 	%rs27, [%rd116];
	st.shared.u16 	[%r104], %rs27;
	add.s32 	%r107, %r104, %r28;
	add.s32 	%r108, %r105, %r9;
	mul.lo.s32 	%r109, %r108, %r3;
	cvt.u64.u32 	%rd117, %r109;
	add.s64 	%rd118, %rd7, %rd117;
	shl.b64 	%rd119, %rd118, 1;
	add.s64 	%rd120, %rd8, %rd119;
	ld.global.u16 	%rs28, [%rd120];
	st.shared.u16 	[%r107], %rs28;
	add.s32 	%r110, %r107, %r28;
	add.s32 	%r111, %r108, %r9;
	mul.lo.s32 	%r112, %r111, %r3;
	cvt.u64.u32 	%rd121, %r112;
	add.s64 	%rd122, %rd7, %rd121;
	shl.b64 	%rd123, %rd122, 1;
	add.s64 	%rd124, %rd8, %rd123;
	ld.global.u16 	%rs29, [%rd124];
	st.shared.u16 	[%r110], %rs29;
	add.s32 	%r113, %r110, %r28;
	add.s32 	%r114, %r111, %r9;
	mul.lo.s32 	%r115, %r114, %r3;
	cvt.u64.u32 	%rd125, %r115;
	add.s64 	%rd126, %rd7, %rd125;
	shl.b64 	%rd127, %rd126, 1;
	add.s64 	%rd128, %rd8, %rd127;
	ld.global.u16 	%rs30, [%rd128];
	st.shared.u16 	[%r113], %rs30;
	add.s32 	%r116, %r113, %r28;
	add.s32 	%r117, %r114, %r9;
	mul.lo.s32 	%r118, %r117, %r3;
	cvt.u64.u32 	%rd129, %r118;
	add.s64 	%rd130, %rd7, %rd129;
	shl.b64 	%rd131, %rd130, 1;
	add.s64 	%rd132, %rd8, %rd131;
	ld.global.u16 	%rs31, [%rd132];
	st.shared.u16 	[%r116], %rs31;
	add.s32 	%r119, %r116, %r28;
	add.s32 	%r120, %r117, %r9;
	mul.lo.s32 	%r121, %r120, %r3;
	cvt.u64.u32 	%rd133, %r121;
	add.s64 	%rd134, %rd7, %rd133;
	shl.b64 	%rd135, %rd134, 1;
	add.s64 	%rd136, %rd8, %rd135;
	ld.global.u16 	%rs32, [%rd136];
	st.shared.u16 	[%r119], %rs32;
	bar.sync 	0;
	add.s32 	%r122, %r16, %r12;
	add.s32 	%r123, %r11, %r17;
	mad.lo.s32 	%r124, %r2, %r7, %r122;
	mad.lo.s32 	%r125, %r17, 126, %r24;
	cvta.to.global.u64 	%rd137, %rd3;
	mad.lo.s32 	%r126, %r124, %r1, %r123;
	mul.wide.u32 	%rd138, %r126, 2;
	add.s64 	%rd139, %rd137, %rd138;
	shl.b32 	%r127, %r12, 1;
	add.s32 	%r128, %r125, %r127;
	ld.shared.u16 	%rs33, [%r128];
	st.global.u16 	[%rd139], %rs33;
	add.s32 	%r129, %r124, %r9;
	mad.lo.s32 	%r130, %r129, %r1, %r123;
	mul.wide.u32 	%rd140, %r130, 2;
	add.s64 	%rd141, %rd137, %rd140;
	shl.b32 	%r131, %r9, 1;
	add.s32 	%r132, %r128, %r131;
	ld.shared.u16 	%rs34, [%r132];
	st.global.u16 	[%rd141], %rs34;
	add.s32 	%r133, %r129, %r9;
	mad.lo.s32 	%r134, %r133, %r1, %r123;
	mul.wide.u32 	%rd142, %r134, 2;
	add.s64 	%rd143, %rd137, %rd142;
	add.s32 	%r135, %r132, %r131;
	ld.shared.u16 	%rs35, [%r135];
	st.global.u16 	[%rd143], %rs35;
	add.s32 	%r136, %r133, %r9;
	mad.lo.s32 	%r137, %r136, %r1, %r123;
	mul.wide.u32 	%rd144, %r137, 2;
	add.s64 	%rd145, %rd137, %rd144;
	add.s32 	%r138, %r135, %r131;
	ld.shared.u16 	%rs36, [%r138];
	st.global.u16 	[%rd145], %rs36;
	add.s32 	%r139, %r136, %r9;
	mad.lo.s32 	%r140, %r139, %r1, %r123;
	mul.wide.u32 	%rd146, %r140, 2;
	add.s64 	%rd147, %rd137, %rd146;
	add.s32 	%r141, %r138, %r131;
	ld.shared.u16 	%rs37, [%r141];
	st.global.u16 	[%rd147], %rs37;
	add.s32 	%r142, %r139, %r9;
	mad.lo.s32 	%r143, %r142, %r1, %r123;
	mul.wide.u32 	%rd148, %r143, 2;
	add.s64 	%rd149, %rd137, %rd148;
	add.s32 	%r144, %r141, %r131;
	ld.shared.u16 	%rs38, [%r144];
	st.global.u16 	[%rd149], %rs38;
	add.s32 	%r145, %r142, %r9;
	mad.lo.s32 	%r146, %r145, %r1, %r123;
	mul.wide.u32 	%rd150, %r146, 2;
	add.s64 	%rd151, %rd137, %rd150;
	add.s32 	%r147, %r144, %r131;
	ld.shared.u16 	%rs39, [%r147];
	st.global.u16 	[%rd151], %rs39;
	add.s32 	%r148, %r145, %r9;
	mad.lo.s32 	%r149, %r148, %r1, %r123;
	mul.wide.u32 	%rd152, %r149, 2;
	add.s64 	%rd153, %rd137, %rd152;
	add.s32 	%r150, %r147, %r131;
	ld.shared.u16 	%rs40, [%r150];
	st.global.u16 	[%rd153], %rs40;
	add.s32 	%r151, %r148, %r9;
	mad.lo.s32 	%r152, %r151, %r1, %r123;
	mul.wide.u32 	%rd154, %r152, 2;
	add.s64 	%rd155, %rd137, %rd154;
	add.s32 	%r153, %r150, %r131;
	ld.shared.u16 	%rs41, [%r153];
	st.global.u16 	[%rd155], %rs41;
	add.s32 	%r154, %r151, %r9;
	mad.lo.s32 	%r155, %r154, %r1, %r123;
	mul.wide.u32 	%rd156, %r155, 2;
	add.s64 	%rd157, %rd137, %rd156;
	add.s32 	%r156, %r153, %r131;
	ld.shared.u16 	%rs42, [%r156];
	st.global.u16 	[%rd157], %rs42;
	add.s32 	%r157, %r154, %r9;
	mad.lo.s32 	%r158, %r157, %r1, %r123;
	mul.wide.u32 	%rd158, %r158, 2;
	add.s64 	%rd159, %rd137, %rd158;
	add.s32 	%r159, %r156, %r131;
	ld.shared.u16 	%rs43, [%r159];
	st.global.u16 	[%rd159], %rs43;
	add.s32 	%r160, %r157, %r9;
	mad.lo.s32 	%r161, %r160, %r1, %r123;
	mul.wide.u32 	%rd160, %r161, 2;
	add.s64 	%rd161, %rd137, %rd160;
	add.s32 	%r162, %r159, %r131;
	ld.shared.u16 	%rs44, [%r162];
	st.global.u16 	[%rd161], %rs44;
	add.s32 	%r163, %r160, %r9;
	mad.lo.s32 	%r164, %r163, %r1, %r123;
	mul.wide.u32 	%rd162, %r164, 2;
	add.s64 	%rd163, %rd137, %rd162;
	add.s32 	%r165, %r162, %r131;
	ld.shared.u16 	%rs45, [%r165];
	st.global.u16 	[%rd163], %rs45;
	add.s32 	%r166, %r163, %r9;
	mad.lo.s32 	%r167, %r166, %r1, %r123;
	mul.wide.u32 	%rd164, %r167, 2;
	add.s64 	%rd165, %rd137, %rd164;
	add.s32 	%r168, %r165, %r131;
	ld.shared.u16 	%rs46, [%r168];
	st.global.u16 	[%rd165], %rs46;
	add.s32 	%r169, %r166, %r9;
	mad.lo.s32 	%r170, %r169, %r1, %r123;
	mul.wide.u32 	%rd166, %r170, 2;
	add.s64 	%rd167, %rd137, %rd166;
	add.s32 	%r171, %r168, %r131;
	ld.shared.u16 	%rs47, [%r171];
	st.global.u16 	[%rd167], %rs47;
	add.s32 	%r172, %r169, %r9;
	mad.lo.s32 	%r173, %r172, %r1, %r123;
	mul.wide.u32 	%rd168, %r173, 2;
	add.s64 	%rd169, %rd137, %rd168;
	add.s32 	%r174, %r171, %r131;
	ld.shared.u16 	%rs48, [%r174];
	st.global.u16 	[%rd169], %rs48;
	add.s32 	%r175, %r172, %r9;
	mad.lo.s32 	%r176, %r175, %r1, %r123;
	mul.wide.u32 	%rd170, %r176, 2;
	add.s64 	%rd171, %rd137, %rd170;
	add.s32 	%r177, %r174, %r131;
	ld.shared.u16 	%rs49, [%r177];
	st.global.u16 	[%rd171], %rs49;
	add.s32 	%r178, %r175, %r9;
	mad.lo.s32 	%r179, %r178, %r1, %r123;
	mul.wide.u32 	%rd172, %r179, 2;
	add.s64 	%rd173, %rd137, %rd172;
	add.s32 	%r180, %r177, %r131;
	ld.shared.u16 	%rs50, [%r180];
	st.global.u16 	[%rd173], %rs50;
	add.s32 	%r181, %r178, %r9;
	mad.lo.s32 	%r182, %r181, %r1, %r123;
	mul.wide.u32 	%rd174, %r182, 2;
	add.s64 	%rd175, %rd137, %rd174;
	add.s32 	%r183, %r180, %r131;
	ld.shared.u16 	%rs51, [%r183];
	st.global.u16 	[%rd175], %rs51;
	add.s32 	%r184, %r181, %r9;
	mad.lo.s32 	%r185, %r184, %r1, %r123;
	mul.wide.u32 	%rd176, %r185, 2;
	add.s64 	%rd177, %rd137, %rd176;
	add.s32 	%r186, %r183, %r131;
	ld.shared.u16 	%rs52, [%r186];
	st.global.u16 	[%rd177], %rs52;
	add.s32 	%r187, %r184, %r9;
	mad.lo.s32 	%r188, %r187, %r1, %r123;
	mul.wide.u32 	%rd178, %r188, 2;
	add.s64 	%rd179, %rd137, %rd178;
	add.s32 	%r189, %r186, %r131;
	ld.shared.u16 	%rs53, [%r189];
	st.global.u16 	[%rd179], %rs53;
	add.s32 	%r190, %r187, %r9;
	mad.lo.s32 	%r191, %r190, %r1, %r123;
	mul.wide.u32 	%rd180, %r191, 2;
	add.s64 	%rd181, %rd137, %rd180;
	add.s32 	%r192, %r189, %r131;
	ld.shared.u16 	%rs54, [%r192];
	st.global.u16 	[%rd181], %rs54;
	add.s32 	%r193, %r190, %r9;
	mad.lo.s32 	%r194, %r193, %r1, %r123;
	mul.wide.u32 	%rd182, %r194, 2;
	add.s64 	%rd183, %rd137, %rd182;
	add.s32 	%r195, %r192, %r131;
	ld.shared.u16 	%rs55, [%r195];
	st.global.u16 	[%rd183], %rs55;
	add.s32 	%r196, %r193, %r9;
	mad.lo.s32 	%r197, %r196, %r1, %r123;
	mul.wide.u32 	%rd184, %r197, 2;
	add.s64 	%rd185, %rd137, %rd184;
	add.s32 	%r198, %r195, %r131;
	ld.shared.u16 	%rs56, [%r198];
	st.global.u16 	[%rd185], %rs56;
	add.s32 	%r199, %r196, %r9;
	mad.lo.s32 	%r200, %r199, %r1, %r123;
	mul.wide.u32 	%rd186, %r200, 2;
	add.s64 	%rd187, %rd137, %rd186;
	add.s32 	%r201, %r198, %r131;
	ld.shared.u16 	%rs57, [%r201];
	st.global.u16 	[%rd187], %rs57;
	add.s32 	%r202, %r199, %r9;
	mad.lo.s32 	%r203, %r202, %r1, %r123;
	mul.wide.u32 	%rd188, %r203, 2;
	add.s64 	%rd189, %rd137, %rd188;
	add.s32 	%r204, %r201, %r131;
	ld.shared.u16 	%rs58, [%r204];
	st.global.u16 	[%rd189], %rs58;
	add.s32 	%r205, %r202, %r9;
	mad.lo.s32 	%r206, %r205, %r1, %r123;
	mul.wide.u32 	%rd190, %r206, 2;
	add.s64 	%rd191, %rd137, %rd190;
	add.s32 	%r207, %r204, %r131;
	ld.shared.u16 	%rs59, [%r207];
	st.global.u16 	[%rd191], %rs59;
	add.s32 	%r208, %r205, %r9;
	mad.lo.s32 	%r209, %r208, %r1, %r123;
	mul.wide.u32 	%rd192, %r209, 2;
	add.s64 	%rd193, %rd137, %rd192;
	add.s32 	%r210, %r207, %r131;
	ld.shared.u16 	%rs60, [%r210];
	st.global.u16 	[%rd193], %rs60;
	add.s32 	%r211, %r208, %r9;
	mad.lo.s32 	%r212, %r211, %r1, %r123;
	mul.wide.u32 	%rd194, %r212, 2;
	add.s64 	%rd195, %rd137, %rd194;
	add.s32 	%r213, %r210, %r131;
	ld.shared.u16 	%rs61, [%r213];
	st.global.u16 	[%rd195], %rs61;
	add.s32 	%r214, %r211, %r9;
	mad.lo.s32 	%r215, %r214, %r1, %r123;
	mul.wide.u32 	%rd196, %r215, 2;
	add.s64 	%rd197, %rd137, %rd196;
	add.s32 	%r216, %r213, %r131;
	ld.shared.u16 	%rs62, [%r216];
	st.global.u16 	[%rd197], %rs62;
	add.s32 	%r217, %r214, %r9;
	mad.lo.s32 	%r218, %r217, %r1, %r123;
	mul.wide.u32 	%rd198, %r218, 2;
	add.s64 	%rd199, %rd137, %rd198;
	add.s32 	%r219, %r216, %r131;
	ld.shared.u16 	%rs63, [%r219];
	st.global.u16 	[%rd199], %rs63;
	add.s32 	%r220, %r217, %r9;
	mad.lo.s32 	%r221, %r220, %r1, %r123;
	mul.wide.u32 	%rd200, %r221, 2;
	add.s64 	%rd201, %rd137, %rd200;
	add.s32 	%r222, %r219, %r131;
	ld.shared.u16 	%rs64, [%r222];
	st.global.u16 	[%rd201], %rs64;
	ret;

}
	// .globl	_Z14add3D_baselineI6__halfEvPKT_S3_PS1_4dim3
.visible .entry _Z14add3D_baselineI6__halfEvPKT_S3_PS1_4dim3(
	.param .u64 .ptr .align 1 _Z14add3D_baselineI6__halfEvPKT_S3_PS1_4dim3_param_0,
	.param .u64 .ptr .align 1 _Z14add3D_baselineI6__halfEvPKT_S3_PS1_4dim3_param_1,
	.param .u64 .ptr .align 1 _Z14add3D_baselineI6__halfEvPKT_S3_PS1_4dim3_param_2,
	.param .align 4 .b8 _Z14add3D_baselineI6__halfEvPKT_S3_PS1_4dim3_param_3[12]
)
{
	.reg .b16 	%rs<4>;
	.reg .b32 	%r<17>;
	.reg .b64 	%rd<11>;

	ld.param.u32 	%r1, [_Z14add3D_baselineI6__halfEvPKT_S3_PS1_4dim3_param_3];
	ld.param.u32 	%r2, [_Z14add3D_baselineI6__halfEvPKT_S3_PS1_4dim3_param_3+8];
	ld.param.u32 	%r3, [_Z14add3D_baselineI6__halfEvPKT_S3_PS1_4dim3_param_3+4];
	ld.param.u64 	%rd1, [_Z14add3D_baselineI6__halfEvPKT_S3_PS1_4dim3_param_0];
	ld.param.u64 	%rd2, [_Z14add3D_baselineI6__halfEvPKT_S3_PS1_4dim3_param_1];
	ld.param.u64 	%rd3, [_Z14add3D_baselineI6__halfEvPKT_S3_PS1_4dim3_param_2];
	cvta.to.global.u64 	%rd4, %rd3;
	cvta.to.global.u64 	%rd5, %rd2;
	cvta.to.global.u64 	%rd6, %rd1;
	mov.u32 	%r4, %ctaid.x;
	mov.u32 	%r5, %ntid.x;
	mov.u32 	%r6, %tid.x;
	mad.lo.s32 	%r7, %r4, %r5, %r6;
	mul.lo.s32 	%r8, %r3, %r2;
	div.u32 	%r9, %r7, %r8;
	rem.u32 	%r10, %r9, %r1;
	div.u32 	%r11, %r7, %r2;
	rem.u32 	%r12, %r11, %r3;
	mul.lo.s32 	%r13, %r11, %r2;
	sub.s32 	%r14, %r7, %r13;
	mad.lo.s32 	%r15, %r10, %r3, %r12;
	mad.lo.s32 	%r16, %r15, %r2, %r14;
	mul.wide.u32 	%rd7, %r16, 2;
	add.s64 	%rd8, %rd6, %rd7;
	ld.global.u16 	%rs2, [%rd8];
	add.s64 	%rd9, %rd5, %rd7;
	ld.global.u16 	%rs3, [%rd9];
	// begin inline asm
	{add.f16 %rs1,%rs2,%rs3;
}
	// end inline asm
	add.s64 	%rd10, %rd4, %rd7;
	st.global.u16 	[%rd10], %rs1;
	ret;

}
	// .globl	_Z30GatherAddGatherTranspose_fusedI6__halfEvPKT_PKlS3_S5_PS1_4dim3S7_S7_S7_S7_
.visible .entry _Z30GatherAddGatherTranspose_fusedI6__halfEvPKT_PKlS3_S5_PS1_4dim3S7_S7_S7_S7_(
	.param .u64 .ptr .align 1 _Z30GatherAddGatherTranspose_fusedI6__halfEvPKT_PKlS3_S5_PS1_4dim3S7_S7_S7_S7__param_0,
	.param .u64 .ptr .align 1 _Z30GatherAddGatherTranspose_fusedI6__halfEvPKT_PKlS3_S5_PS1_4dim3S7_S7_S7_S7__param_1,
	.param .u64 .ptr .align 1 _Z30GatherAddGatherTranspose_fusedI6__halfEvPKT_PKlS3_S5_PS1_4dim3S7_S7_S7_S7__param_2,
	.param .u64 .ptr .align 1 _Z30GatherAddGatherTranspose_fusedI6__halfEvPKT_PKlS3_S5_PS1_4dim3S7_S7_S7_S7__param_3,
	.param .u64 .ptr .align 1 _Z30GatherAddGatherTranspose_fusedI6__halfEvPKT_PKlS3_S5_PS1_4dim3S7_S7_S7_S7__param_4,
	.param .align 4 .b8 _Z30GatherAddGatherTranspose_fusedI6__halfEvPKT_PKlS3_S5_PS1_4dim3S7_S7_S7_S7__param_5[12],
	.param .align 4 .b8 _Z30GatherAddGatherTranspose_fusedI6__halfEvPKT_PKlS3_S5_PS1_4dim3S7_S7_S7_S7__param_6[12],
	.param .align 4 .b8 _Z30GatherAddGatherTranspose_fusedI6__halfEvPKT_PKlS3_S5_PS1_4dim3S7_S7_S7_S7__param_7[12],
	.param .align 4 .b8 _Z30GatherAddGatherTranspose_fusedI6__halfEvPKT_PKlS3_S5_PS1_4dim3S7_S7_S7_S7__param_8[12],
	.param .align 4 .b8 _Z30GatherAddGatherTranspose_fusedI6__halfEvPKT_PKlS3_S5_PS1_4dim3S7_S7_S7_S7__param_9[12]
)
{
	.reg .pred 	%p<17>;
	.reg .b16 	%rs<17>;
	.reg .b32 	%r<131>;
	.reg .b64 	%rd<31>;
	// demoted variable
	.shared .align 2 .b8 _ZZ30GatherAddGatherTranspose_fusedI6__halfEvPKT_PKlS3_S5_PS1_4dim3S7_S7_S7_S7_E1T[2112];
	ld.param.u32 	%r1, [_Z30GatherAddGatherTranspose_fusedI6__halfEvPKT_PKlS3_S5_PS1_4dim3S7_S7_S7_S7__param_5+4];
	ld.param.u32 	%r2, [_Z30GatherAddGatherTranspose_fusedI6__halfEvPKT_PKlS3_S5_PS1_4dim3S7_S7_S7_S7__param_5+8];
	ld.param.u32 	%r3, [_Z30GatherAddGatherTranspose_fusedI6__halfEvPKT_PKlS3_S5_PS1_4dim3S7_S7_S7_S7__param_7+8];
	ld.param.u32 	%r4, [_Z30GatherAddGatherTranspose_fusedI6__halfEvPKT_PKlS3_S5_PS1_4dim3S7_S7_S7_S7__param_9+4];
	ld.param.u32 	%r5, [_Z30GatherAddGatherTranspose_fusedI6__halfEvPKT_PKlS3_S5_PS1_4dim3S7_S7_S7_S7__param_9+8];
	ld.param.u32 	%r85, [_Z30GatherAddGatherTranspose_fusedI6__halfEvPKT_PKlS3_S5_PS1_4dim3S7_S7_S7_S7__param_7+4];
	ld.param.u64 	%rd4, [_Z30GatherAddGatherTranspose_fusedI6__halfEvPKT_PKlS3_S5_PS1_4dim3S7_S7_S7_S7__param_0];
	ld.param.u64 	%rd5, [_Z30GatherAddGatherTranspose_fusedI6__halfEvPKT_PKlS3_S5_PS1_4dim3S7_S7_S7_S7__param_2];
	ld.param.u64 	%rd6, [_Z30GatherAddGatherTranspose_fusedI6__halfEvPKT_PKlS3_S5_PS1_4dim3S7_S7_S7_S7__param_4];
	cvta.to.global.u64 	%rd1, %rd5;
	cvta.to.global.u64 	%rd2, %rd6;
	cvta.to.global.u64 	%rd3, %rd4;
	mov.u32 	%r6, %ctaid.z;
	mov.u32 	%r86, %ctaid.x;
	shl.b32 	%r7, %r86, 5;
	mov.u32 	%r8, %tid.y;
	add.s32 	%r9, %r7, %r8;
	mov.u32 	%r87, %ctaid.y;
	shl.b32 	%r10, %r87, 5;
	mov.u32 	%r11, %tid.x;
	add.s32 	%r12, %r10, %r11;
	mul.lo.s32 	%r121, %r85, %r6;
	sub.s32 	%r14, %r12, %r9;
	setp.lt.s32 	%p1, %r14, 256;
	@%p1 bra 	$L__BB6_2;
	add.s32 	%r115, %r9, %r121;
	mov.b32 	%r116, 511;
	bra.uni 	$L__BB6_5;
$L__BB6_2:
	setp.gt.s32 	%p2, %r14, -256;
	@%p2 bra 	$L__BB6_4;
	mul.lo.s32 	%r116, %r9, %r3;
	mov.u32 	%r115, %r121;
	bra.uni 	$L__BB6_5;
$L__BB6_4:
	add.s32 	%r115, %r9, %r121;
	add.s32 	%r116, %r14, 256;
$L__BB6_5:
	shl.b32 	%r89, %r11, 1;
	mov.u32 	%r90, _ZZ30GatherAddGatherTranspose_fusedI6__halfEvPKT_PKlS3_S5_PS1_4dim3S7_S7_S7_S7_E1T;
	add.s32 	%r21, %r90, %r89;
	mad.lo.s32 	%r91, %r115, %r3, %r116;
	mul.wide.u32 	%rd7, %r91, 2;
	add.s64 	%rd8, %rd1, %rd7;
	ld.global.u16 	%rs1, [%rd8];
	mad.lo.s32 	%r22, %r8, 66, %r21;
	st.shared.u16 	[%r22], %rs1;
	add.s32 	%r23, %r9, 8;
	sub.s32 	%r24, %r12, %r23;
	setp.gt.s32 	%p3, %r24, 255;
	@%p3 bra 	$L__BB6_9;
	setp.lt.s32 	%p4, %r24, -255;
	@%p4 bra 	$L__BB6_8;
	add.s32 	%r117, %r23, %r121;
	add.s32 	%r118, %r24, 256;
	bra.uni 	$L__BB6_10;
$L__BB6_8:
	mul.lo.s32 	%r118, %r23, %r3;
	mov.u32 	%r117, %r121;
	bra.uni 	$L__BB6_10;
$L__BB6_9:
	add.s32 	%r117, %r23, %r121;
	mov.b32 	%r118, 511;
$L__BB6_10:
	mad.lo.s32 	%r93, %r117, %r3, %r118;
	mul.wide.u32 	%rd9, %r93, 2;
	add.s64 	%rd10, %rd1, %rd9;
	ld.global.u16 	%rs2, [%rd10];
	st.shared.u16 	[%r22+528], %rs2;
	add.s32 	%r31, %r9, 16;
	sub.s32 	%r32, %r12, %r31;
	setp.gt.s32 	%p5, %r32, 255;
	@%p5 bra 	$L__BB6_14;
	setp.lt.s32 	%p6, %r32, -255;
	@%p6 bra 	$L__BB6_13;
	add.s32 	%r119, %r31, %r121;
	add.s32 	%r120, %r32, 256;
	bra.uni 	$L__BB6_15;
$L__BB6_13:
	mul.lo.s32 	%r120, %r31, %r3;
	mov.u32 	%r119, %r121;
	bra.uni 	$L__BB6_15;
$L__BB6_14:
	add.s32 	%r119, %r31, %r121;
	mov.b32 	%r120, 511;
$L__BB6_15:
	mad.lo.s32 	%r95, %r119, %r3, %r120;
	mul.wide.u32 	%rd11, %r95, 2;
	add.s64 	%rd12, %rd1, %rd11;
	ld.global.u16 	%rs3, [%rd12];
	st.shared.u16 	[%r22+1056], %rs3;
	add.s32 	%r39, %r9, 24;
	sub.s32 	%r40, %r12, %r39;
	setp.gt.s32 	%p7, %r40, 255;
	@%p7 bra 	$L__BB6_19;
	setp.lt.s32 	%p8, %r40, -255;
	@%p8 bra 	$L__BB6_18;
	add.s32 	%r121, %r39, %r121;
	add.s32 	%r122, %r40, 256;
	bra.uni 	$L__BB6_20;
$L__BB6_18:
	mul.lo.s32 	%r122, %r39, %r3;
	bra.uni 	$L__BB6_20;
$L__BB6_19:
	add.s32 	%r121, %r39, %r121;
	mov.b32 	%r122, 511;
$L__BB6_20:
	mad.lo.s32 	%r97, %r121, %r3, %r122;
	mul.wide.u32 	%rd13, %r97, 2;
	add.s64 	%rd14, %rd1, %rd13;
	ld.global.u16 	%rs4, [%rd14];
	st.shared.u16 	[%r22+1584], %rs4;
	bar.sync 	0;
	add.s32 	%r47, %r10, %r8;
	add.s32 	%r48, %r7, %r11;
	mul.lo.s32 	%r129, %r1, %r6;
	shl.b32 	%r98, %r11, 6;
	add.s32 	%r50, %r21, %r98;
	mul.lo.s32 	%r51, %r4, %r6;
	sub.s32 	%r52, %r47, %r48;
	setp.gt.s32 	%p9, %r52, -256;
	@%p9 bra 	$L__BB6_22;
	mul.lo.s32 	%r124, %r47, %r2;
	mov.u32 	%r123, %r129;
	bra.uni 	$L__BB6_25;
$L__BB6_22:
	add.s32 	%r123, %r47, %r129;
	setp.lt.s32 	%p10, %r52, 256;
	@%p10 bra 	$L__BB6_24;
	mov.b32 	%r124, 511;
	bra.uni 	$L__BB6_25;
$L__BB6_24:
	add.s32 	%r124, %r52, 256;
$L__BB6_25:
	mad.lo.s32 	%r100, %r123, %r2, %r124;
	mul.wide.u32 	%rd15, %r100, 2;
	add.s64 	%rd16, %rd3, %rd15;
	ld.global.u16 	%rs7, [%rd16];
	shl.b32 	%r101, %r8, 1;
	add.s32 	%r59, %r50, %r101;
	ld.shared.u16 	%rs6, [%r59];
	// begin inline asm
	{add.f16 %rs5,%rs6,%rs7;
}
	// end inline asm
	add.s32 	%r60, %r47, %r51;
	mad.lo.s32 	%r102, %r60, %r5, %r48;
	mul.wide.u32 	%rd17, %r102, 2;
	add.s64 	%rd18, %rd2, %rd17;
	st.global.u16 	[%rd18], %rs5;
	add.s32 	%r61, %r47, 8;
	sub.s32 	%r62, %r61, %r48;
	setp.lt.s32 	%p11, %r62, -255;
	@%p11 bra 	$L__BB6_29;
	add.s32 	%r125, %r61, %r129;
	setp.gt.s32 	%p12, %r62, 255;
	@%p12 bra 	$L__BB6_28;
	add.s32 	%r126, %r62, 256;
	bra.uni 	$L__BB6_30;
$L__BB6_28:
	mov.b32 	%r126, 511;
	bra.uni 	$L__BB6_30;
$L__BB6_29:
	mul.lo.s32 	%r126, %r61, %r2;
	mov.u32 	%r125, %r129;
$L__BB6_30:
	mad.lo.s32 	%r104, %r125, %r2, %r126;
	mul.wide.u32 	%rd19, %r104, 2;
	add.s64 	%rd20, %rd3, %rd19;
	ld.global.u16 	%rs10, [%rd20];
	ld.shared.u16 	%rs9, [%r59+16];
	// begin inline asm
	{add.f16 %rs8,%rs9,%rs10;
}
	// end inline asm
	add.s32 	%r105, %r60, 8;
	mad.lo.s32 	%r106, %r105, %r5, %r48;
	mul.wide.u32 	%rd21, %r106, 2;
	add.s64 	%rd22, %rd2, %rd21;
	st.global.u16 	[%rd22], %rs8;
	add.s32 	%r69, %r47, 16;
	sub.s32 	%r70, %r69, %r48;
	setp.lt.s32 	%p13, %r70, -255;
	@%p13 bra 	$L__BB6_34;
	add.s32 	%r127, %r69, %r129;
	setp.gt.s32 	%p14, %r70, 255;
	@%p14 bra 	$L__BB6_33;
	add.s32 	%r128, %r70, 256;
	bra.uni 	$L__BB6_35;
$L__BB6_33:
	mov.b32 	%r128, 511;
	bra.uni 	$L__BB6_35;
$L__BB6_34:
	mul.lo.s32 	%r128, %r69, %r2;
	mov.u32 	%r127, %r129;
$L__BB6_35:
	mad.lo.s32 	%r108, %r127, %r2, %r128;
	mul.wide.u32 	%rd23, %r108, 2;
	add.s64 	%rd24, %rd3, %rd23;
	ld.global.u16 	%rs13, [%rd24];
	ld.shared.u16 	%rs12, [%r59+32];
	// begin inline asm
	{add.f16 %rs11,%rs12,%rs13;
}
	// end inline asm
	add.s32 	%r109, %r60, 16;
	mad.lo.s32 	%r110, %r109, %r5, %r48;
	mul.wide.u32 	%rd25, %r110, 2;
	add.s64 	%rd26, %rd2, %rd25;
	st.global.u16 	[%rd26], %rs11;
	add.s32 	%r77, %r47, 24;
	sub.s32 	%r78, %r77, %r48;
	setp.lt.s32 	%p15, %r78, -255;
	@%p15 bra 	$L__BB6_39;
	add.s32 	%r129, %r77, %r129;
	setp.gt.s32 	%p16, %r78, 255;
	@%p16 bra 	$L__BB6_38;
	add.s32 	%r130, %r78, 256;
	bra.uni 	$L__BB6_40;
$L__BB6_38:
	mov.b32 	%r130, 511;
	bra.uni 	$L__BB6_40;
$L__BB6_39:
	mul.lo.s32 	%r130, %r77, %r2;
$L__BB6_40:
	mad.lo.s32 	%r112, %r129, %r2, %r130;
	mul.wide.u32 	%rd27, %r112, 2;
	add.s64 	%rd28, %rd3, %rd27;
	ld.global.u16 	%rs16, [%rd28];
	ld.shared.u16 	%rs15, [%r59+48];
	// begin inline asm
	{add.f16 %rs14,%rs15,%rs16;
}
	// end inline asm
	add.s32 	%r113, %r60, 24;
	mad.lo.s32 	%r114, %r113, %r5, %r48;
	mul.wide.u32 	%rd29, %r114, 2;
	add.s64 	%rd30, %rd2, %rd29;
	st.global.u16 	[%rd30], %rs14;
	ret;

}
	// .globl	_Z14mul3D_baselineI6__halfEvPKT_PS1_4dim3S1_
.visible .entry _Z14mul3D_baselineI6__halfEvPKT_PS1_4dim3S1_(
	.param .u64 .ptr .align 1 _Z14mul3D_baselineI6__halfEvPKT_PS1_4dim3S1__param_0,
	.param .u64 .ptr .align 1 _Z14mul3D_baselineI6__halfEvPKT_PS1_4dim3S1__param_1,
	.param .align 4 .b8 _Z14mul3D_baselineI6__halfEvPKT_PS1_4dim3S1__param_2[12],
	.param .align 2 .b8 _Z14mul3D_baselineI6__halfEvPKT_PS1_4dim3S1__param_3[2]
)
{
	.reg .b16 	%rs<4>;
	.reg .b32 	%r<17>;
	.reg .b64 	%rd<8>;

	ld.param.u16 	%rs3, [_Z14mul3D_baselineI6__halfEvPKT_PS1_4dim3S1__param_3];
	ld.param.u32 	%r1, [_Z14mul3D_baselineI6__halfEvPKT_PS1_4dim3S1__param_2];
	ld.param.u32 	%r2, [_Z14mul3D_baselineI6__halfEvPKT_PS1_4dim3S1__param_2+8];
	ld.param.u32 	%r3, [_Z14mul3D_baselineI6__halfEvPKT_PS1_4dim3S1__param_2+4];
	ld.param.u64 	%rd1, [_Z14mul3D_baselineI6__halfEvPKT_PS1_4dim3S1__param_0];
	ld.param.u64 	%rd2, [_Z14mul3D_baselineI6__halfEvPKT_PS1_4dim3S1__param_1];
	cvta.to.global.u64 	%rd3, %rd2;
	cvta.to.global.u64 	%rd4, %rd1;
	mov.u32 	%r4, %ctaid.x;
	mov.u32 	%r5, %ntid.x;
	mov.u32 	%r6, %tid.x;
	mad.lo.s32 	%r7, %r4, %r5, %r6;
	mul.lo.s32 	%r8, %r3, %r2;
	div.u32 	%r9, %r7, %r8;
	rem.u32 	%r10, %r9, %r1;
	div.u32 	%r11, %r7, %r2;
	rem.u32 	%r12, %r11, %r3;
	mul.lo.s32 	%r13, %r11, %r2;
	sub.s32 	%r14, %r7, %r13;
	mad.lo.s32 	%r15, %r10, %r3, %r12;
	mad.lo.s32 	%r16, %r15, %r2, %r14;
	mul.wide.u32 	%rd5, %r16, 2;
	add.s64 	%rd6, %rd4, %rd5;
	ld.global.u16 	%rs2, [%rd6];
	// begin inline asm
	{mul.f16 %rs1,%rs2,%rs3;
}
	// end inline asm
	add.s64 	%rd7, %rd3, %rd5;
	st.global.u16 	[%rd7], %rs1;
	ret;

}
	// .globl	_Z36GatherAddGatherTransposeAddMul_fusedI6__halfLi32ELi8EEvPKT_S3_S3_PS1_4dim3S5_S5_S5_S1_i
.visible .entry _Z36GatherAddGatherTransposeAddMul_fusedI6__halfLi32ELi8EEvPKT_S3_S3_PS1_4dim3S5_S5_S5_S1_i(
	.param .u64 .ptr .align 1 _Z36GatherAddGatherTransposeAddMul_fusedI6__halfLi32ELi8EEvPKT_S3_S3_PS1_4dim3S5_S5_S5_S1_i_param_0,
	.param .u64 .ptr .align 1 _Z36GatherAddGatherTransposeAddMul_fusedI6__halfLi32ELi8EEvPKT_S3_S3_PS1_4dim3S5_S5_S5_S1_i_param_1,
	.param .u64 .ptr .align 1 _Z36GatherAddGatherTransposeAddMul_fusedI6__halfLi32ELi8EEvPKT_S3_S3_PS1_4dim3S5_S5_S5_S1_i_param_2,
	.param .u64 .ptr .align 1 _Z36GatherAddGatherTransposeAddMul_fusedI6__halfLi32ELi8EEvPKT_S3_S3_PS1_4dim3S5_S5_S5_S1_i_param_3,
	.param .align 4 .b8 _Z36GatherAddGatherTransposeAddMul_fusedI6__halfLi32ELi8EEvPKT_S3_S3_PS1_4dim3S5_S5_S5_S1_i_param_4[12],
	.param .align 4 .b8 _Z36GatherAddGatherTransposeAddMul_fusedI6__halfLi32ELi8EEvPKT_S3_S3_PS1_4dim3S5_S5_S5_S1_i_param_5[12],
	.param .align 4 .b8 _Z36GatherAddGatherTransposeAddMul_fusedI6__halfLi32ELi8EEvPKT_S3_S3_PS1_4dim3S5_S5_S5_S1_i_param_6[12],
	.param .align 4 .b8 _Z36GatherAddGatherTransposeAddMul_fusedI6__halfLi32ELi8EEvPKT_S3_S3_PS1_4dim3S5_S5_S5_S1_i_param_7[12],
	.param .align 2 .b8 _Z36GatherAddGatherTransposeAddMul_fusedI6__halfLi32ELi8EEvPKT_S3_S3_PS1_4dim3S5_S5_S5_S1_i_param_8[2],
	.param .u32 _Z36GatherAddGatherTransposeAddMul_fusedI6__halfLi32ELi8EEvPKT_S3_S3_PS1_4dim3S5_S5_S5_S1_i_param_9
)
{
	.reg .pred 	%p<17>;
	.reg .b16 	%rs<43>;
	.reg .b32 	%r<144>;
	.reg .b64 	%rd<41>;
	// demoted variable
	.shared .align 2 .b8 _ZZ36GatherAddGatherTransposeAddMul_fusedI6__halfLi32ELi8EEvPKT_S3_S3_PS1_4dim3S5_S5_S5_S1_iE1T[2112];
	ld.param.u32 	%r96, [_Z36GatherAddGatherTransposeAddMul_fusedI6__halfLi32ELi8EEvPKT_S3_S3_PS1_4dim3S5_S5_S5_S1_i_param_7+8];
	ld.param.u32 	%r95, [_Z36GatherAddGatherTransposeAddMul_fusedI6__halfLi32ELi8EEvPKT_S3_S3_PS1_4dim3S5_S5_S5_S1_i_param_7+4];
	ld.param.u32 	%r93, [_Z36GatherAddGatherTransposeAddMul_fusedI6__halfLi32ELi8EEvPKT_S3_S3_PS1_4dim3S5_S5_S5_S1_i_param_5+8];
	ld.param.u32 	%r92, [_Z36GatherAddGatherTransposeAddMul_fusedI6__halfLi32ELi8EEvPKT_S3_S3_PS1_4dim3S5_S5_S5_S1_i_param_5+4];
	ld.param.u32 	%r90, [_Z36GatherAddGatherTransposeAddMul_fusedI6__halfLi32ELi8EEvPKT_S3_S3_PS1_4dim3S5_S5_S5_S1_i_param_4+8];
	ld.param.u32 	%r89, [_Z36GatherAddGatherTransposeAddMul_fusedI6__halfLi32ELi8EEvPKT_S3_S3_PS1_4dim3S5_S5_S5_S1_i_param_4+4];
	ld.param.u16 	%rs2, [_Z36GatherAddGatherTransposeAddMul_fusedI6__halfLi32ELi8EEvPKT_S3_S3_PS1_4dim3S5_S5_S5_S1_i_param_8];
	ld.param.u32 	%r2, [_Z36GatherAddGatherTransposeAddMul_fusedI6__halfLi32ELi8EEvPKT_S3_S3_PS1_4dim3S5_S5_S5_S1_i_param_6+8];
	ld.param.u32 	%r98, [_Z36GatherAddGatherTransposeAddMul_fusedI6__halfLi32ELi8EEvPKT_S3_S3_PS1_4dim3S5_S5_S5_S1_i_param_6+4];
	ld.param.u64 	%rd5, [_Z36GatherAddGatherTransposeAddMul_fusedI6__halfLi32ELi8EEvPKT_S3_S3_PS1_4dim3S5_S5_S5_S1_i_param_0];
	ld.param.u64 	%rd6, [_Z36GatherAddGatherTransposeAddMul_fusedI6__halfLi32ELi8EEvPKT_S3_S3_PS1_4dim3S5_S5_S5_S1_i_param_1];
	ld.param.u64 	%rd7, [_Z36GatherAddGatherTransposeAddMul_fusedI6__halfLi32ELi8EEvPKT_S3_S3_PS1_4dim3S5_S5_S5_S1_i_param_2];
	ld.param.u64 	%rd8, [_Z36GatherAddGatherTransposeAddMul_fusedI6__halfLi32ELi8EEvPKT_S3_S3_PS1_4dim3S5_S5_S5_S1_i_param_3];
	ld.param.u32 	%r97, [_Z36GatherAddGatherTransposeAddMul_fusedI6__halfLi32ELi8EEvPKT_S3_S3_PS1_4dim3S5_S5_S5_S1_i_param_9];
	cvta.to.global.u64 	%rd1, %rd7;
	cvta.to.global.u64 	%rd2, %rd8;
	cvta.to.global.u64 	%rd3, %rd5;
	cvta.to.global.u64 	%rd4, %rd6;
	mov.u32 	%r3, %ctaid.z;
	mov.u32 	%r99, %ctaid.x;
	shl.b32 	%r4, %r99, 5;
	mov.u32 	%r5, %tid.y;
	add.s32 	%r6, %r4, %r5;
	mov.u32 	%r100, %ctaid.y;
	shl.b32 	%r7, %r100, 5;
	mov.u32 	%r8, %tid.x;
	add.s32 	%r9, %r7, %r8;
	mul.lo.s32 	%r134, %r98, %r3;
	shl.b32 	%r101, %r97, 1;
	add.s32 	%r143, %r101, -1;
	neg.s32 	%r12, %r97;
	sub.s32 	%r13, %r9, %r6;
	setp.lt.s32 	%p1, %r13, %r97;
	@%p1 bra 	$L__BB8_2;
	add.s32 	%r128, %r6, %r134;
	mov.u32 	%r129, %r143;
	bra.uni 	$L__BB8_5;
$L__BB8_2:
	setp.gt.s32 	%p2, %r13, %r12;
	@%p2 bra 	$L__BB8_4;
	mul.lo.s32 	%r129, %r6, %r2;
	mov.u32 	%r128, %r134;
	bra.uni 	$L__BB8_5;
$L__BB8_4:
	add.s32 	%r128, %r6, %r134;
	add.s32 	%r129, %r13, %r97;
$L__BB8_5:
	shl.b32 	%r102, %r8, 1;
	mov.u32 	%r103, _ZZ36GatherAddGatherTransposeAddMul_fusedI6__halfLi32ELi8EEvPKT_S3_S3_PS1_4dim3S5_S5_S5_S1_iE1T;
	add.s32 	%r20, %r103, %r102;
	mad.lo.s32 	%r104, %r128, %r2, %r129;
	mul.wide.u32 	%rd9, %r104, 2;
	add.s64 	%rd10, %rd1, %rd9;
	ld.global.u16 	%rs3, [%rd10];
	mad.lo.s32 	%r21, %r5, 66, %r20;
	st.shared.u16 	[%r21], %rs3;
	add.s32 	%r22, %r6, 8;
	sub.s32 	%r23, %r9, %r22;
	setp.lt.s32 	%p3, %r23, %r97;
	@%p3 bra 	$L__BB8_7;
	add.s32 	%r130, %r22, %r134;
	mov.u32 	%r131, %r143;
	bra.uni 	$L__BB8_10;
$L__BB8_7:
	setp.gt.s32 	%p4, %r23, %r12;
	@%p4 bra 	$L__BB8_9;
	mul.lo.s32 	%r131, %r22, %r2;
	mov.u32 	%r130, %r134;
	bra.uni 	$L__BB8_10;
$L__BB8_9:
	add.s32 	%r130, %r22, %r134;
	add.s32 	%r131, %r23, %r97;
$L__BB8_10:
	mad.lo.s32 	%r105, %r130, %r2, %r131;
	mul.wide.u32 	%rd11, %r105, 2;
	add.s64 	%rd12, %rd1, %rd11;
	ld.global.u16 	%rs4, [%rd12];
	st.shared.u16 	[%r21+528], %rs4;
	add.s32 	%r30, %r6, 16;
	sub.s32 	%r31, %r9, %r30;
	setp.lt.s32 	%p5, %r31, %r97;
	@%p5 bra 	$L__BB8_12;
	add.s32 	%r132, %r30, %r134;
	mov.u32 	%r133, %r143;
	bra.uni 	$L__BB8_15;
$L__BB8_12:
	setp.gt.s32 	%p6, %r31, %r12;
	@%p6 bra 	$L__BB8_14;
	mul.lo.s32 	%r133, %r30, %r2;
	mov.u32 	%r132, %r134;
	bra.uni 	$L__BB8_15;
$L__BB8_14:
	add.s32 	%r132, %r30, %r134;
	add.s32 	%r133, %r31, %r97;
$L__BB8_15:
	mad.lo.s32 	%r106, %r132, %r2, %r133;
	mul.wide.u32 	%rd13, %r106, 2;
	add.s64 	%rd14, %rd1, %rd13;
	ld.global.u16 	%rs5, [%rd14];
	st.shared.u16 	[%r21+1056], %rs5;
	add.s32 	%r38, %r6, 24;
	sub.s32 	%r39, %r9, %r38;
	setp.lt.s32 	%p7, %r39, %r97;
	@%p7 bra 	$L__BB8_17;
	add.s32 	%r134, %r38, %r134;
	mov.u32 	%r135, %r143;
	bra.uni 	$L__BB8_20;
$L__BB8_17:
	setp.gt.s32 	%p8, %r39, %r12;
	@%p8 bra 	$L__BB8_19;
	mul.lo.s32 	%r135, %r38, %r2;
	bra.uni 	$L__BB8_20;
$L__BB8_19:
	add.s32 	%r134, %r38, %r134;
	add.s32 	%r135, %r39, %r97;
$L__BB8_20:
	mad.lo.s32 	%r107, %r134, %r2, %r135;
	mul.wide.u32 	%rd15, %r107, 2;
	add.s64 	%rd16, %rd1, %rd15;
	ld.global.u16 	%rs6, [%rd16];
	st.shared.u16 	[%r21+1584], %rs6;
	bar.sync 	0;
	add.s32 	%r46, %r7, %r5;
	add.s32 	%r47, %r4, %r8;
	mul.lo.s32 	%r142, %r92, %r3;
	mul.lo.s32 	%r49, %r89, %r3;
	shl.b32 	%r108, %r8, 6;
	add.s32 	%r50, %r20, %r108;
	mul.lo.s32 	%r51, %r95, %r3;
	sub.s32 	%r52, %r46, %r47;
	setp.gt.s32 	%p9, %r52, %r12;
	@%p9 bra 	$L__BB8_22;
	mul.lo.s32 	%r137, %r46, %r93;
	mov.u32 	%r136, %r142;
	bra.uni 	$L__BB8_25;
$L__BB8_22:
	add.s32 	%r136, %r46, %r142;
	setp.lt.s32 	%p10, %r52, %r97;
	@%p10 bra 	$L__BB8_24;
	mov.u32 	%r137, %r143;
	bra.uni 	$L__BB8_25;
$L__BB8_24:
	add.s32 	%r137, %r52, %r97;
$L__BB8_25:
	mad.lo.s32 	%r109, %r136, %r93, %r137;
	mul.wide.u32 	%rd17, %r109, 2;
	add.s64 	%rd18, %rd4, %rd17;
	ld.global.u16 	%rs8, [%rd18];
	add.s32 	%r59, %r46, %r49;
	mad.lo.s32 	%r110, %r59, %r90, %r47;
	mul.wide.u32 	%rd19, %r110, 2;
	add.s64 	%rd20, %rd3, %rd19;
	ld.global.u16 	%rs11, [%rd20];
	shl.b32 	%r111, %r5, 1;
	add.s32 	%r61, %r50, %r111;
	ld.shared.u16 	%rs9, [%r61];
	// begin inline asm
	{add.f16 %rs7,%rs8,%rs9;
}
	// end inline asm
	// begin inline asm
	{add.f16 %rs10,%rs11,%rs7;
}
	// end inline asm
	// begin inline asm
	{mul.f16 %rs13,%rs10,%rs2;
}
	// end inline asm
	add.s32 	%r62, %r46, %r51;
	mad.lo.s32 	%r112, %r62, %r96, %r47;
	mul.wide.u32 	%rd21, %r112, 2;
	add.s64 	%rd22, %rd2, %rd21;
	st.global.u16 	[%rd22], %rs13;
	add.s32 	%r64, %r46, 8;
	sub.s32 	%r65, %r64, %r47;
	setp.gt.s32 	%p11, %r65, %r12;
	@%p11 bra 	$L__BB8_27;
	mul.lo.s32 	%r139, %r64, %r93;
	mov.u32 	%r138, %r142;
	bra.uni 	$L__BB8_30;
$L__BB8_27:
	add.s32 	%r138, %r64, %r142;
	setp.lt.s32 	%p12, %r65, %r97;
	@%p12 bra 	$L__BB8_29;
	mov.u32 	%r139, %r143;
	bra.uni 	$L__BB8_30;
$L__BB8_29:
	add.s32 	%r139, %r65, %r97;
$L__BB8_30:
	mad.lo.s32 	%r113, %r138, %r93, %r139;
	mul.wide.u32 	%rd23, %r113, 2;
	add.s64 	%rd24, %rd4, %rd23;
	ld.global.u16 	%rs17, [%rd24];
	add.s32 	%r114, %r59, 8;
	mad.lo.s32 	%r115, %r114, %r90, %r47;
	mul.wide.u32 	%rd25, %r115, 2;
	add.s64 	%rd26, %rd3, %rd25;
	ld.global.u16 	%rs20, [%rd26];
	ld.shared.u16 	%rs18, [%r61+16];
	// begin inline asm
	{add.f16 %rs16,%rs17,%rs18;
}
	// end inline asm
	// begin inline asm
	{add.f16 %rs19,%rs20,%rs16;
}
	// end inline asm
	// begin inline asm
	{mul.f16 %rs22,%rs19,%rs2;
}
	// end inline asm
	add.s32 	%r116, %r62, 8;
	mad.lo.s32 	%r117, %r116, %r96, %r47;
	mul.wide.u32 	%rd27, %r117, 2;
	add.s64 	%rd28, %rd2, %rd27;
	st.global.u16 	[%rd28], %rs22;
	add.s32 	%r72, %r46, 16;
	sub.s32 	%r73, %r72, %r47;
	setp.gt.s32 	%p13, %r73, %r12;
	@%p13 bra 	$L__BB8_32;
	mul.lo.s32 	%r141, %r72, %r93;
	mov.u32 	%r140, %r142;
	bra.uni 	$L__BB8_35;
$L__BB8_32:
	add.s32 	%r140, %r72, %r142;
	setp.lt.s32 	%p14, %r73, %r97;
	@%p14 bra 	$L__BB8_34;
	mov.u32 	%r141, %r143;
	bra.uni 	$L__BB8_35;
$L__BB8_34:
	add.s32 	%r141, %r73, %r97;
$L__BB8_35:
	mad.lo.s32 	%r118, %r140, %r93, %r141;
	mul.wide.u32 	%rd29, %r118, 2;
	add.s64 	%rd30, %rd4, %rd29;
	ld.global.u16 	%rs26, [%rd30];
	add.s32 	%r119, %r59, 16;
	mad.lo.s32 	%r120, %r119, %r90, %r47;
	mul.wide.u32 	%rd31, %r120, 2;
	add.s64 	%rd32, %rd3, %rd31;
	ld.global.u16 	%rs29, [%rd32];
	ld.shared.u16 	%rs27, [%r61+32];
	// begin inline asm
	{add.f16 %rs25,%rs26,%rs27;
}
	// end inline asm
	// begin inline asm
	{add.f16 %rs28,%rs29,%rs25;
}
	// end inline asm
	// begin inline asm
	{mul.f16 %rs31,%rs28,%rs2;
}
	// end inline asm
	add.s32 	%r121, %r62, 16;
	mad.lo.s32 	%r122, %r121, %r96, %r47;
	mul.wide.u32 	%rd33, %r122, 2;
	add.s64 	%rd34, %rd2, %rd33;
	st.global.u16 	[%rd34], %rs31;
	add.s32 	%r80, %r46, 24;
	sub.s32 	%r81, %r80, %r47;
	setp.gt.s32 	%p15, %r81, %r12;
	@%p15 bra 	$L__BB8_37;
	mul.lo.s32 	%r143, %r80, %r93;
	bra.uni 	$L__BB8_39;
$L__BB8_37:
	add.s32 	%r142, %r80, %r142;
	setp.lt.s32 	%p16, %r81, %r97;
	@%p16 bra 	$L__BB8_38;
	bra.uni 	$L__BB8_39;
$L__BB8_38:
	add.s32 	%r143, %r81, %r97;
$L__BB8_39:
	mad.lo.s32 	%r123, %r142, %r93, %r143;
	mul.wide.u32 	%rd35, %r123, 2;
	add.s64 	%rd36, %rd4, %rd35;
	ld.global.u16 	%rs35, [%rd36];
	add.s32 	%r124, %r59, 24;
	mad.lo.s32 	%r125, %r124, %r90, %r47;
	mul.wide.u32 	%rd37, %r125, 2;
	add.s64 	%rd38, %rd3, %rd37;
	ld.global.u16 	%rs38, [%rd38];
	ld.shared.u16 	%rs36, [%r61+48];
	// begin inline asm
	{add.f16 %rs34,%rs35,%rs36;
}
	// end inline asm
	// begin inline asm
	{add.f16 %rs37,%rs38,%rs34;
}
	// end inline asm
	// begin inline asm
	{mul.f16 %rs40,%rs37,%rs2;
}
	// end inline asm
	add.s32 	%r126, %r62, 24;
	mad.lo.s32 	%r127, %r126, %r96, %r47;
	mul.wide.u32 	%rd39, %r127, 2;
	add.s64 	%rd40, %rd2, %rd39;
	st.global.u16 	[%rd40], %rs40;
	ret;

}


// ===== COMPILED SASS (sm_100) =====

	.target	sm_100

	.elftype	@"ET_EXEC"


//--------------------- .note.nv.tkinfo           --------------------------
	.section	.note.nv.tkinfo,"",@"SHT_NOTE"
	.sectionflags	@"SHF_NOTE_NV_TKINFO"
	.tkinfo
        /*0018*/ 	.word	0x00000002
        /*0030*/ 	.string	""
        /*0030*/ 	.string	"ptxas"
        /*0030*/ 	.string	"Cuda compilation tools, release 13.0, V13.0.88"
        /*0030*/ 	.string	"Build cuda_13.0.r13.0/compiler.36424714_0"
        /*0030*/ 	.string	"-arch sm_100 -m 64 "



//--------------------- .note.nv.cuinfo           --------------------------
	.section	.note.nv.cuinfo,"",@"SHT_NOTE"
	.sectionflags	@"SHF_NOTE_NV_CUINFO"
        /*0018*/ 	.short	0x0002
        /*001a*/ 	.short	0x0064
        /*001c*/ 	.short	0x0082
	.zero		2


//--------------------- .nv.info                  --------------------------
	.section	.nv.info,"",@"SHT_CUDA_INFO"
	.align	4


	//----- nvinfo : EIATTR_REGCOUNT
	.align		4
        /*0000*/ 	.byte	0x04, 0x2f
        /*0002*/ 	.short	(.L_1 - .L_0)
	.align		4
.L_0:
        /*0004*/ 	.word	index@(_Z25gatherElements3D_baselineI6__halfEvPKT_PKlPS1_4dim3S7_)
        /*0008*/ 	.word	0x0000000e


	//----- nvinfo : EIATTR_FRAME_SIZE
	.align		4
.L_1:
        /*000c*/ 	.byte	0x04, 0x11
        /*000e*/ 	.short	(.L_3 - .L_2)
	.align		4
.L_2:
        /*0010*/ 	.word	index@(_Z25gatherElements3D_baselineI6__halfEvPKT_PKlPS1_4dim3S7_)
        /*0014*/ 	.word	0x00000000


	//----- nvinfo : EIATTR_REGCOUNT
	.align		4
.L_3:
        /*0018*/ 	.byte	0x04, 0x2f
        /*001a*/ 	.short	(.L_5 - .L_4)
	.align		4
.L_4:
        /*001c*/ 	.word	index@(_Z26gatherElements3D_optimizedI6__halfEvPKT_PKlPS1_4dim3S7_)
        /*0020*/ 	.word	0x00000020


	//----- nvinfo : EIATTR_FRAME_SIZE
	.align		4
.L_5:
        /*0024*/ 	.byte	0x04, 0x11
        /*0026*/ 	.short	(.L_7 - .L_6)
	.align		4
.L_6:
        /*0028*/ 	.word	index@(_Z26gatherElements3D_optimizedI6__halfEvPKT_PKlPS1_4dim3S7_)
        /*002c*/ 	.word	0x00000000


	//----- nvinfo : EIATTR_REGCOUNT
	.align		4
.L_7:
        /*0030*/ 	.byte	0x04, 0x2f
        /*0032*/ 	.short	(.L_9 - .L_8)
	.align		4
.L_8:
        /*0034*/ 	.word	index@(_Z20transpose3D_baselineI6__halfEvPKT_PS1_4dim3)
        /*0038*/ 	.word	0x0000000e


	//----- nvinfo : EIATTR_FRAME_SIZE
	.align		4
.L_9:
        /*003c*/ 	.byte	0x04, 0x11
        /*003e*/ 	.short	(.L_11 - .L_10)
	.align		4
.L_10:
        /*0040*/ 	.word	index@(_Z20transpose3D_baselineI6__halfEvPKT_PS1_4dim3)
        /*0044*/ 	.word	0x00000000


	//----- nvinfo : EIATTR_REGCOUNT
	.align		4
.L_11:
        /*0048*/ 	.byte	0x04, 0x2f
        /*004a*/ 	.short	(.L_13 - .L_12)
	.align		4
.L_12:
        /*004c*/ 	.word	index@(_Z21transpose3D_optimizedI6__halfEvPKT_PS1_4dim3)
        /*0050*/ 	.word	0x0000000c


	//----- nvinfo : EIATTR_FRAME_SIZE
	.align		4
.L_13:
        /*0054*/ 	.byte	0x04, 0x11
        /*0056*/ 	.short	(.L_15 - .L_14)
	.align		4
.L_14:
        /*0058*/ 	.word	index@(_Z21transpose3D_optimizedI6__halfEvPKT_PS1_4dim3)
        /*005c*/ 	.word	0x00000000


	//----- nvinfo : EIATTR_REGCOUNT
	.align		4
.L_15:
        /*0060*/ 	.byte	0x04, 0x2f
        /*0062*/ 	.short	(.L_17 - .L_16)
	.align		4
.L_16:
        /*0064*/ 	.word	index@(_Z21GatherTranspose_fusedI6__halfEvPKT_PKlPS1_4dim3S7_S7_)
        /*0068*/ 	.word	0x00000020


	//----- nvinfo : EIATTR_FRAME_SIZE
	.align		4
.L_17:
        /*006c*/ 	.byte	0x04, 0x11
        /*006e*/ 	.short	(.L_19 - .L_18)
	.align		4
.L_18:
        /*0070*/ 	.word	index@(_Z21GatherTranspose_fusedI6__halfEvPKT_PKlPS1_4dim3S7_S7_)
        /*0074*/ 	.word	0x00000000


	//----- nvinfo : EIATTR_REGCOUNT
	.align		4
.L_19:
        /*0078*/ 	.byte	0x04, 0x2f
        /*007a*/ 	.short	(.L_21 - .L_20)
	.align		4
.L_20:
        /*007c*/ 	.word	index@(_Z14add3D_baselineI6__halfEvPKT_S3_PS1_4dim3)
        /*0080*/ 	.word	0x0000000e


	//----- nvinfo : EIATTR_FRAME_SIZE
	.align		4
.L_21:
        /*0084*/ 	.byte	0x04, 0x11
        /*0086*/ 	.short	(.L_23 - .L_22)
	.align		4
.L_22:
        /*0088*/ 	.word	index@(_Z14add3D_baselineI6__halfEvPKT_S3_PS1_4dim3)
        /*008c*/ 	.word	0x00000000


	//----- nvinfo : EIATTR_REGCOUNT
	.align		4
.L_23:
        /*0090*/ 	.byte	0x04, 0x2f
        /*0092*/ 	.short	(.L_25 - .L_24)
	.align		4
.L_24:
        /*0094*/ 	.word	index@(_Z30GatherAddGatherTranspose_fusedI6__halfEvPKT_PKlS3_S5_PS1_4dim3S7_S7_S7_S7_)
        /*0098*/ 	.word	0x00000013


	//----- nvinfo : EIATTR_FRAME_SIZE
	.align		4
.L_25:
        /*009c*/ 	.byte	0x04, 0x11
        /*009e*/ 	.short	(.L_27 - .L_26)
	.align		4
.L_26:
        /*00a0*/ 	.word	index@(_Z30GatherAddGatherTranspose_fusedI6__halfEvPKT_PKlS3_S5_PS1_4dim3S7_S7_S7_S7_)
        /*00a4*/ 	.word	0x00000000


	//----- nvinfo : EIATTR_REGCOUNT
	.align		4
.L_27:
        /*00a8*/ 	.byte	0x04, 0x2f
        /*00aa*/ 	.short	(.L_29 - .L_28)
	.align		4
.L_28:
        /*00ac*/ 	.word	index@(_Z14mul3D_baselineI6__halfEvPKT_PS1_4dim3S1_)
        /*00b0*/ 	.word	0x0000000e


	//----- nvinfo : EIATTR_FRAME_SIZE
	.align		4
.L_29:
        /*00b4*/ 	.byte	0x04, 0x11
        /*00b6*/ 	.short	(.L_31 - .L_30)
	.align		4
.L_30:
        /*00b8*/ 	.word	index@(_Z14mul3D_baselineI6__halfEvPKT_PS1_4dim3S1_)
        /*00bc*/ 	.word	0x00000000


	//----- nvinfo : EIATTR_REGCOUNT
	.align		4
.L_31:
        /*00c0*/ 	.byte	0x04, 0x2f
        /*00c2*/ 	.short	(.L_33 - .L_32)
	.align		4
.L_32:
        /*00c4*/ 	.word	index@(_Z36GatherAddGatherTransposeAddMul_fusedI6__halfLi32ELi8EEvPKT_S3_S3_PS1_4dim3S5_S5_S5_S1_i)
        /*00c8*/ 	.word	0x0000001d


	//----- nvinfo : EIATTR_FRAME_SIZE
	.align		4
.L_33:
        /*00cc*/ 	.byte	0x04, 0x11
        /*00ce*/ 	.short	(.L_35 - .L_34)
	.align		4
.L_34:
        /*00d0*/ 	.word	index@(_Z36GatherAddGatherTransposeAddMul_fusedI6__halfLi32ELi8EEvPKT_S3_S3_PS1_4dim3S5_S5_S5_S1_i)
        /*00d4*/ 	.word	0x00000000


	//----- nvinfo : EIATTR_MIN_STACK_SIZE
	.align		4
.L_35:
        /*00d8*/ 	.byte	0x04, 0x12
        /*00da*/ 	.short	(.L_37 - .L_36)
	.align		4
.L_36:
        /*00dc*/ 	.word	index@(_Z36GatherAddGatherTransposeAddMul_fusedI6__halfLi32ELi8EEvPKT_S3_S3_PS1_4dim3S5_S5_S5_S1_i)
        /*00e0*/ 	.word	0x00000000


	//----- nvinfo : EIATTR_MIN_STACK_SIZE
	.align		4
.L_37:
        /*00e4*/ 	.byte	0x04, 0x12
        /*00e6*/ 	.short	(.L_39 - .L_38)
	.align		4
.L_38:
        /*00e8*/ 	.word	index@(_Z14mul3D_baselineI6__halfEvPKT_PS1_4dim3S1_)
        /*00ec*/ 	.word	0x00000000


	//----- nvinfo : EIATTR_MIN_STACK_SIZE
	.align		4
.L_39:
        /*00f0*/ 	.byte	0x04, 0x12
        /*00f2*/ 	.short	(.L_41 - .L_40)
	.align		4
.L_40:
        /*00f4*/ 	.word	index@(_Z30GatherAddGatherTranspose_fusedI6__halfEvPKT_PKlS3_S5_PS1_4dim3S7_S7_S7_S7_)
        /*00f8*/ 	.word	0x00000000


	//----- nvinfo : EIATTR_MIN_STACK_SIZE
	.align		4
.L_41:
        /*00fc*/ 	.byte	0x04, 0x12
        /*00fe*/ 	.short	(.L_43 - .L_42)
	.align		4
.L_42:
        /*0100*/ 	.word	index@(_Z14add3D_baselineI6__halfEvPKT_S3_PS1_4dim3)
        /*0104*/ 	.word	0x00000000


	//----- nvinfo : EIATTR_MIN_STACK_SIZE
	.align		4
.L_43:
        /*0108*/ 	.byte	0x04, 0x12
        /*010a*/ 	.short	(.L_45 - .L_44)
	.align		4
.L_44:
        /*010c*/ 	.word	index@(_Z21GatherTranspose_fusedI6__halfEvPKT_PKlPS1_4dim3S7_S7_)
        /*0110*/ 	.word	0x00000000


	//----- nvinfo : EIATTR_MIN_STACK_SIZE
	.align		4
.L_45:
        /*0114*/ 	.byte	0x04, 0x12
        /*0116*/ 	.short	(.L_47 - .L_46)
	.align		4
.L_46:
        /*0118*/ 	.word	index@(_Z21transpose3D_optimizedI6__halfEvPKT_PS1_4dim3)
        /*011c*/ 	.word	0x00000000


	//----- nvinfo : EIATTR_MIN_STACK_SIZE
	.align		4
.L_47:
        /*0120*/ 	.byte	0x04, 0x12
        /*0122*/ 	.short	(.L_49 - .L_48)
	.align		4
.L_48:
        /*0124*/ 	.word	index@(_Z20transpose3D_baselineI6__halfEvPKT_PS1_4dim3)
        /*0128*/ 	.word	0x00000000


	//----- nvinfo : EIATTR_MIN_STACK_SIZE
	.align		4
.L_49:
        /*012c*/ 	.byte	0x04, 0x12
        /*012e*/ 	.short	(.L_51 - .L_50)
	.align		4
.L_50:
        /*0130*/ 	.word	index@(_Z26gatherElements3D_optimizedI6__halfEvPKT_PKlPS1_4dim3S7_)
        /*0134*/ 	.word	0x00000000


	//----- nvinfo : EIATTR_MIN_STACK_SIZE
	.align		4
.L_51:
        /*0138*/ 	.byte	0x04, 0x12
        /*013a*/ 	.short	(.L_53 - .L_52)
	.align		4
.L_52:
        /*013c*/ 	.word	index@(_Z25gatherElements3D_baselineI6__halfEvPKT_PKlPS1_4dim3S7_)
        /*0140*/ 	.word	0x00000000
.L_53:


//--------------------- .nv.compat                --------------------------
	.section	.nv.compat,"",@"SHT_CUDA_COMPAT_INFO"
	.align	4
        /*0000*/ 	.byte	0x02, 0x09, 0x00, 0x00, 0x02, 0x02, 0x01, 0x00, 0x02, 0x05, 0x05, 0x00, 0x03, 0x07, 0x01, 0x01
        /*0010*/ 	.byte	0x02, 0x03, 0x00, 0x00, 0x02, 0x06, 0x01, 0x00, 0x04, 0x0b, 0x08, 0x00, 0x09, 0x00, 0x00, 0x00
        /*0020*/ 	.byte	0x00, 0x00, 0x00, 0x00


//--------------------- .nv.info._Z36GatherAddGatherTransposeAddMul_fusedI6__halfLi32ELi8EEvPKT_S3_S3_PS1_4dim3S5_S5_S5_S1_i --------------------------
	.section	.nv.info._Z36GatherAddGatherTransposeAddMul_fusedI6__halfLi32ELi8EEvPKT_S3_S3_PS1_4dim3S5_S5_S5_S1_i,"",@"SHT_CUDA_INFO"
	.sectionflags	@""
	.align	4


	//----- nvinfo : EIATTR_CUDA_API_VERSION
	.align		4
        /*0000*/ 	.byte	0x04, 0x37
        /*0002*/ 	.short	(.L_55 - .L_54)
.L_54:
        /*0004*/ 	.word	0x00000082


	//----- nvinfo : EIATTR_KPARAM_INFO
	.align		4
.L_55:
        /*0008*/ 	.byte	0x04, 0x17
        /*000a*/ 	.short	(.L_57 - .L_56)
.L_56:
        /*000c*/ 	.word	0x00000000
        /*0010*/ 	.short	0x0009
        /*0012*/ 	.short	0x0054
        /*0014*/ 	.byte	0x00, 0xf0, 0x11, 0x00


	//----- nvinfo : EIATTR_KPARAM_INFO
	.align		4
.L_57:
        /*0018*/ 	.byte	0x04, 0x17
        /*001a*/ 	.short	(.L_59 - .L_58)
.L_58:
        /*001c*/ 	.word	0x00000000
        /*0020*/ 	.short	0x0008
        /*0022*/ 	.short	0x0050
        /*0024*/ 	.byte	0x00, 0xf0, 0x09, 0x00


	//----- nvinfo : EIATTR_KPARAM_INFO
	.align		4
.L_59:
        /*0028*/ 	.byte	0x04, 0x17
        /*002a*/ 	.short	(.L_61 - .L_60)
.L_60:
        /*002c*/ 	.word	0x00000000
        /*0030*/ 	.short	0x0007
        /*0032*/ 	.short	0x0044
        /*0034*/ 	.byte	0x00, 0xf0, 0x31, 0x00


	//----- nvinfo : EIATTR_KPARAM_INFO
	.align		4
.L_61:
        /*0038*/ 	.byte	0x04, 0x17
        /*003a*/ 	.short	(.L_63 - .L_62)
.L_62:
        /*003c*/ 	.word	0x00000000
        /*0040*/ 	.short	0x0006
        /*0042*/ 	.short	0x0038
        /*0044*/ 	.byte	0x00, 0xf0, 0x31, 0x00


	//----- nvinfo : EIATTR_KPARAM_INFO
	.align		4
.L_63:
        /*0048*/ 	.byte	0x04, 0x17
        /*004a*/ 	.short	(.L_65 - .L_64)
.L_64:
        /*004c*/ 	.word	0x00000000
        /*0050*/ 	.short	0x0005
        /*0052*/ 	.short	0x002c
        /*0054*/ 	.byte	0x00, 0xf0, 0x31, 0x00


	//----- nvinfo : EIATTR_KPARAM_INFO
	.align		4
.L_65:
        /*0058*/ 	.byte	0x04, 0x17
        /*005a*/ 	.short	(.L_67 - .L_66)
.L_66:
        /*005c*/ 	.word	0x00000000
        /*0060*/ 	.short	0x0004
        /*0062*/ 	.short	0x0020
        /*0064*/ 	.byte	0x00, 0xf0, 0x31, 0x00


	//----- nvinfo : EIATTR_KPARAM_INFO
	.align		4
.L_67:
        /*0068*/ 	.byte	0x04, 0x17
        /*006a*/ 	.short	(.L_69 - .L_68)
.L_68:
        /*006c*/ 	.word	0x00000000
        /*0070*/ 	.short	0x0003
        /*0072*/ 	.short	0x0018
        /*0074*/ 	.byte	0x00, 0xf5, 0x21, 0x00


	//----- nvinfo : EIATTR_KPARAM_INFO
	.align		4
.L_69:
        /*0078*/ 	.byte	0x04, 0x17
        /*007a*/ 	.short	(.L_71 - .L_70)
.L_70:
        /*007c*/ 	.word	0x00000000
        /*0080*/ 	.short	0x0002
        /*0082*/ 	.short	0x0010
        /*0084*/ 	.byte	0x00, 0xf5, 0x21, 0x00


	//----- nvinfo : EIATTR_KPARAM_INFO
	.align		4
.L_71:
        /*0088*/ 	.byte	0x04, 0x17
        /*008a*/ 	.short	(.L_73 - .L_72)
.L_72:
        /*008c*/ 	.word	0x00000000
        /*0090*/ 	.short	0x0001
        /*0092*/ 	.short	0x0008
        /*0094*/ 	.byte	0x00, 0xf5, 0x21, 0x00


	//----- nvinfo : EIATTR_KPARAM_INFO
	.align		4
.L_73:
        /*0098*/ 	.byte	0x04, 0x17
        /*009a*/ 	.short	(.L_75 - .L_74)
.L_74:
        /*009c*/ 	.word	0x00000000
        /*00a0*/ 	.short	0x0000
        /*00a2*/ 	.short	0x0000
        /*00a4*/ 	.byte	0x00, 0xf5, 0x21, 0x00


	//----- nvinfo : EIATTR_SPARSE_MMA_MASK
	.align		4
.L_75:
        /*00a8*/ 	.byte	0x03, 0x50
        /*00aa*/ 	.short	0x0000


	//----- nvinfo : EIATTR_MAXREG_COUNT
	.align		4
        /*00ac*/ 	.byte	0x03, 0x1b
        /*00ae*/ 	.short	0x00ff


	//----- nvinfo : EIATTR_NUM_BARRIERS
	.align		4
        /*00b0*/ 	.byte	0x02, 0x4c
        /*00b2*/ 	.byte	0x01
	.zero		1


	//----- nvinfo : EIATTR_MERCURY_ISA_VERSION
	.align		4
        /*00b4*/ 	.byte	0x03, 0x5f
        /*00b6*/ 	.short	0x0101


	//----- nvinfo : EIATTR_VRC_CTA_INIT_COUNT
	.align		4
        /*00b8*/ 	.byte	0x02, 0x4a
	.zero		1
	.zero		1


	//----- nvinfo : EIATTR_EXIT_INSTR_OFFSETS
	.align		4
        /*00bc*/ 	.byte	0x04, 0x1c
        /*00be*/ 	.short	(.L_77 - .L_76)


	//   ....[0]....
.L_76:
        /*00c0*/ 	.word	0x00000da0


	//----- nvinfo : EIATTR_CRS_STACK_SIZE
	.align		4
.L_77:
        /*00c4*/ 	.byte	0x04, 0x1e
        /*00c6*/ 	.short	(.L_79 - .L_78)
.L_78:
        /*00c8*/ 	.word	0x00000000


	//----- nvinfo : EIATTR_CBANK_PARAM_SIZE
	.align		4
.L_79:
        /*00cc*/ 	.byte	0x03, 0x19
        /*00ce*/ 	.short	0x0058


	//----- nvinfo : EIATTR_PARAM_CBANK
	.align		4
        /*00d0*/ 	.byte	0x04, 0x0a
        /*00d2*/ 	.short	(.L_81 - .L_80)
	.align		4
.L_80:
        /*00d4*/ 	.word	index@(.nv.constant0._Z36GatherAddGatherTransposeAddMul_fusedI6__halfLi32ELi8EEvPKT_S3_S3_PS1_4dim3S5_S5_S5_S1_i)
        /*00d8*/ 	.short	0x0380
        /*00da*/ 	.short	0x0058


	//----- nvinfo : EIATTR_SW_WAR
	.align		4
.L_81:
        /*00dc*/ 	.byte	0x04, 0x36
        /*00de*/ 	.short	(.L_83 - .L_82)
.L_82:
        /*00e0*/ 	.word	0x00000008
.L_83:


//--------------------- .nv.info._Z14mul3D_baselineI6__halfEvPKT_PS1_4dim3S1_ --------------------------
	.section	.nv.info._Z14mul3D_baselineI6__halfEvPKT_PS1_4dim3S1_,"",@"SHT_CUDA_INFO"
	.sectionflags	@""
	.align	4


	//----- nvinfo : EIATTR_CUDA_API_VERSION
	.align		4
        /*0000*/ 	.byte	0x04, 0x37
        /*0002*/ 	.short	(.L_85 - .L_84)
.L_84:
        /*0004*/ 	.word	0x00000082


	//----- nvinfo : EIATTR_KPARAM_INFO
	.align		4
.L_85:
        /*0008*/ 	.byte	0x04, 0x17
        /*000a*/ 	.short	(.L_87 - .L_86)
.L_86:
        /*000c*/ 	.word	0x00000000
        /*0010*/ 	.short	0x0003
        /*0012*/ 	.short	0x001c
        /*0014*/ 	.byte	0x00, 0xf0, 0x09, 0x00


	//----- nvinfo : EIATTR_KPARAM_INFO
	.align		4
.L_87:
        /*0018*/ 	.byte	0x04, 0x17
        /*001a*/ 	.short	(.L_89 - .L_88)
.L_88:
        /*001c*/ 	.word	0x00000000
        /*0020*/ 	.short	0x0002
        /*0022*/ 	.short	0x0010
        /*0024*/ 	.byte	0x00, 0xf0, 0x31, 0x00


	//----- nvinfo : EIATTR_KPARAM_INFO
	.align		4
.L_89:
        /*0028*/ 	.byte	0x04, 0x17
        /*002a*/ 	.short	(.L_91 - .L_90)
.L_90:
        /*002c*/ 	.word	0x00000000
        /*0030*/ 	.short	0x0001
        /*0032*/ 	.short	0x0008
        /*0034*/ 	.byte	0x00, 0xf5, 0x21, 0x00


	//----- nvinfo : EIATTR_KPARAM_INFO
	.align		4
.L_91:
        /*0038*/ 	.byte	0x04, 0x17
        /*003a*/ 	.short	(.L_93 - .L_92)
.L_92:
        /*003c*/ 	.word	0x00000000
        /*0040*/ 	.short	0x0000
        /*0042*/ 	.short	0x0000
        /*0044*/ 	.byte	0x00, 0xf5, 0x21, 0x00


	//----- nvinfo : EIATTR_SPARSE_MMA_MASK
	.align		4
.L_93:
        /*0048*/ 	.byte	0x03, 0x50
        /*004a*/ 	.short	0x0000


	//----- nvinfo : EIATTR_MAXREG_COUNT
	.align		4
        /*004c*/ 	.byte	0x03, 0x1b
        /*004e*/ 	.short	0x00ff


	//----- nvinfo : EIATTR_MERCURY_ISA_VERSION
	.align		4
        /*0050*/ 	.byte	0x03, 0x5f
        /*0052*/ 	.short	0x0101


	//----- nvinfo : EIATTR_VRC_CTA_INIT_COUNT
	.align		4
        /*0054*/ 	.byte	0x02, 0x4a
	.zero		1
	.zero		1


	//----- nvinfo : EIATTR_EXIT_INSTR_OFFSETS
	.align		4
        /*0058*/ 	.byte	0x04, 0x1c
        /*005a*/ 	.short	(.L_95 - .L_94)


	//   ....[0]....
.L_94:
        /*005c*/ 	.word	0x000005b0


	//----- nvinfo : EIATTR_CBANK_PARAM_SIZE
	.align		4
.L_95:
        /*0060*/ 	.byte	0x03, 0x19
        /*0062*/ 	.short	0x001e


	//----- nvinfo : EIATTR_PARAM_CBANK
	.align		4
        /*0064*/ 	.byte	0x04, 0x0a
        /*0066*/ 	.short	(.L_97 - .L_96)
	.align		4
.L_96:
        /*0068*/ 	.word	index@(.nv.constant0._Z14mul3D_baselineI6__halfEvPKT_PS1_4dim3S1_)
        /*006c*/ 	.short	0x0380
        /*006e*/ 	.short	0x001e


	//----- nvinfo : EIATTR_SW_WAR
	.align		4
.L_97:
        /*0070*/ 	.byte	0x04, 0x36
        /*0072*/ 	.short	(.L_99 - .L_98)
.L_98:
        /*0074*/ 	.word	0x00000008
.L_99:


//--------------------- .nv.info._Z30GatherAddGatherTranspose_fusedI6__halfEvPKT_PKlS3_S5_PS1_4dim3S7_S7_S7_S7_ --------------------------
	.section	.nv.info._Z30GatherAddGatherTranspose_fusedI6__halfEvPKT_PKlS3_S5_PS1_4dim3S7_S7_S7_S7_,"",@"SHT_CUDA_INFO"
	.sectionflags	@""
	.align	4


	//----- nvinfo : EIATTR_CUDA_API_VERSION
	.align		4
        /*0000*/ 	.byte	0x04, 0x37
        /*0002*/ 	.short	(.L_101 - .L_100)
.L_100:
        /*0004*/ 	.word	0x00000082


	//----- nvinfo : EIATTR_KPARAM_INFO
	.align		4
.L_101:
        /*0008*/ 	.byte	0x04, 0x17
        /*000a*/ 	.short	(.L_103 - .L_102)
.L_102:
        /*000c*/ 	.word	0x00000000
        /*0010*/ 	.short	0x0009
        /*0012*/ 	.short	0x0058
        /*0014*/ 	.byte	0x00, 0xf0, 0x31, 0x00


	//----- nvinfo : EIATTR_KPARAM_INFO
	.align		4
.L_103:
        /*0018*/ 	.byte	0x04, 0x17
        /*001a*/ 	.short	(.L_105 - .L_104)
.L_104:
        /*001c*/ 	.word	0x00000000
        /*0020*/ 	.short	0x0008
        /*0022*/ 	.short	0x004c
        /*0024*/ 	.byte	0x00, 0xf0, 0x31, 0x00


	//----- nvinfo : EIATTR_KPARAM_INFO
	.align		4
.L_105:
        /*0028*/ 	.byte	0x04, 0x17
        /*002a*/ 	.short	(.L_107 - .L_106)
.L_106:
        /*002c*/ 	.word	0x00000000
        /*0030*/ 	.short	0x0007
        /*0032*/ 	.short	0x0040
        /*0034*/ 	.byte	0x00, 0xf0, 0x31, 0x00


	//----- nvinfo : EIATTR_KPARAM_INFO
	.align		4
.L_107:
        /*0038*/ 	.byte	0x04, 0x17
        /*003a*/ 	.short	(.L_109 - .L_108)
.L_108:
        /*003c*/ 	.word	0x00000000
        /*0040*/ 	.short	0x0006
        /*0042*/ 	.short	0x0034
        /*0044*/ 	.byte	0x00, 0xf0, 0x31, 0x00


	//----- nvinfo : EIATTR_KPARAM_INFO
	.align		4
.L_109:
        /*0048*/ 	.byte	0x04, 0x17
        /*004a*/ 	.short	(.L_111 - .L_110)
.L_110:
        /*004c*/ 	.word	0x00000000
        /*0050*/ 	.short	0x0005
        /*0052*/ 	.short	0x0028
        /*0054*/ 	.byte	0x00, 0xf0, 0x31, 0x00


	//----- nvinfo : EIATTR_KPARAM_INFO
	.align		4
.L_111:
        /*0058*/ 	.byte	0x04, 0x17
        /*005a*/ 	.short	(.L_113 - .L_112)
.L_112:
        /*005c*/ 	.word	0x00000000
        /*0060*/ 	.short	0x0004
        /*0062*/ 	.short	0x0020
        /*0064*/ 	.byte	0x00, 0xf5, 0x21, 0x00


	//----- nvinfo : EIATTR_KPARAM_INFO
	.align		4
.L_113:
        /*0068*/ 	.byte	0x04, 0x17
        /*006a*/ 	.short	(.L_115 - .L_114)
.L_114:
        /*006c*/ 	.word	0x00000000
        /*0070*/ 	.short	0x0003
        /*0072*/ 	.short	0x0018
        /*0074*/ 	.byte	0x00, 0xf5, 0x21, 0x00


	//----- nvinfo : EIATTR_KPARAM_INFO
	.align		4
.L_115:
        /*0078*/ 	.byte	0x04, 0x17
        /*007a*/ 	.short	(.L_117 - .L_116)
.L_116:
        /*007c*/ 	.word	0x00000000
        /*0080*/ 	.short	0x0002
        /*0082*/ 	.short	0x0010
        /*0084*/ 	.byte	0x00, 0xf5, 0x21, 0x00


	//----- nvinfo : EIATTR_KPARAM_INFO
	.align		4
.L_117:
        /*0088*/ 	.byte	0x04, 0x17
        /*008a*/ 	.short	(.L_119 - .L_118)
.L_118:
        /*008c*/ 	.word	0x00000000
        /*0090*/ 	.short	0x0001
        /*0092*/ 	.short	0x0008
        /*0094*/ 	.byte	0x00, 0xf5, 0x21, 0x00


	//----- nvinfo : EIATTR_KPARAM_INFO
	.align		4
.L_119:
        /*0098*/ 	.byte	0x04, 0x17
        /*009a*/ 	.short	(.L_121 - .L_120)
.L_120:
        /*009c*/ 	.word	0x00000000
        /*00a0*/ 	.short	0x0000
        /*00a2*/ 	.short	0x0000
        /*00a4*/ 	.byte	0x00, 0xf5, 0x21, 0x00


	//----- nvinfo : EIATTR_SPARSE_MMA_MASK
	.align		4
.L_121:
        /*00a8*/ 	.byte	0x03, 0x50
        /*00aa*/ 	.short	0x0000


	//----- nvinfo : EIATTR_MAXREG_COUNT
	.align		4
        /*00ac*/ 	.byte	0x03, 0x1b
        /*00ae*/ 	.short	0x00ff


	//----- nvinfo : EIATTR_NUM_BARRIERS
	.align		4
        /*00b0*/ 	.byte	0x02, 0x4c
        /*00b2*/ 	.byte	0x01
	.zero		1


	//----- nvinfo : EIATTR_MERCURY_ISA_VERSION
	.align		4
        /*00b4*/ 	.byte	0x03, 0x5f
        /*00b6*/ 	.short	0x0101


	//----- nvinfo : EIATTR_VRC_CTA_INIT_COUNT
	.align		4
        /*00b8*/ 	.byte	0x02, 0x4a
	.zero		1
	.zero		1


	//----- nvinfo : EIATTR_EXIT_INSTR_OFFSETS
	.align		4
        /*00bc*/ 	.byte	0x04, 0x1c
        /*00be*/ 	.short	(.L_123 - .L_122)


	//   ....[0]....
.L_122:
        /*00c0*/ 	.word	0x00000be0


	//----- nvinfo : EIATTR_CRS_STACK_SIZE
	.align		4
.L_123:
        /*00c4*/ 	.byte	0x04, 0x1e
        /*00c6*/ 	.short	(.L_125 - .L_124)
.L_124:
        /*00c8*/ 	.word	0x00000000


	//----- nvinfo : EIATTR_CBANK_PARAM_SIZE
	.align		4
.L_125:
        /*00cc*/ 	.byte	0x03, 0x19
        /*00ce*/ 	.short	0x0064


	//----- nvinfo : EIATTR_PARAM_CBANK
	.align		4
        /*00d0*/ 	.byte	0x04, 0x0a
        /*00d2*/ 	.short	(.L_127 - .L_126)
	.align		4
.L_126:
        /*00d4*/ 	.word	index@(.nv.constant0._Z30GatherAddGatherTranspose_fusedI6__halfEvPKT_PKlS3_S5_PS1_4dim3S7_S7_S7_S7_)
        /*00d8*/ 	.short	0x0380
        /*00da*/ 	.short	0x0064


	//----- nvinfo : EIATTR_SW_WAR
	.align		4
.L_127:
        /*00dc*/ 	.byte	0x04, 0x36
        /*00de*/ 	.short	(.L_129 - .L_128)
.L_128:
        /*00e0*/ 	.word	0x00000008
.L_129:


//--------------------- .nv.info._Z14add3D_baselineI6__halfEvPKT_S3_PS1_4dim3 --------------------------
	.section	.nv.info._Z14add3D_baselineI6__halfEvPKT_S3_PS1_4dim3,"",@"SHT_CUDA_INFO"
	.sectionflags	@""
	.align	4


	//----- nvinfo : EIATTR_CUDA_API_VERSION
	.align		4
        /*0000*/ 	.byte	0x04, 0x37
        /*0002*/ 	.short	(.L_131 - .L_130)
.L_130:
        /*0004*/ 	.word	0x00000082


	//----- nvinfo : EIATTR_KPARAM_INFO
	.align		4
.L_131:
        /*0008*/ 	.byte	0x04, 0x17
        /*000a*/ 	.short	(.L_133 - .L_132)
.L_132:
        /*000c*/ 	.word	0x00000000
        /*0010*/ 	.short	0x0003
        /*0012*/ 	.short	0x0018
        /*0014*/ 	.byte	0x00, 0xf0, 0x31, 0x00


	//----- nvinfo : EIATTR_KPARAM_INFO
	.align		4
.L_133:
        /*0018*/ 	.byte	0x04, 0x17
        /*001a*/ 	.short	(.L_135 - .L_134)
.L_134:
        /*001c*/ 	.word	0x00000000
        /*0020*/ 	.short	0x0002
        /*0022*/ 	.short	0x0010
        /*0024*/ 	.byte	0x00, 0xf5, 0x21, 0x00


	//----- nvinfo : EIATTR_KPARAM_INFO
	.align		4
.L_135:
        /*0028*/ 	.byte	0x04, 0x17
        /*002a*/ 	.short	(.L_137 - .L_136)
.L_136:
        /*002c*/ 	.word	0x00000000
        /*0030*/ 	.short	0x0001
        /*0032*/ 	.short	0x0008
        /*0034*/ 	.byte	0x00, 0xf5, 0x21, 0x00


	//----- nvinfo : EIATTR_KPARAM_INFO
	.align		4
.L_137:
        /*0038*/ 	.byte	0x04, 0x17
        /*003a*/ 	.short	(.L_139 - .L_138)
.L_138:
        /*003c*/ 	.word	0x00000000
        /*0040*/ 	.short	0x0000
        /*0042*/ 	.short	0x0000
        /*0044*/ 	.byte	0x00, 0xf5, 0x21, 0x00


	//----- nvinfo : EIATTR_SPARSE_MMA_MASK
	.align		4
.L_139:
        /*0048*/ 	.byte	0x03, 0x50
        /*004a*/ 	.short	0x0000


	//----- nvinfo : EIATTR_MAXREG_COUNT
	.align		4
        /*004c*/ 	.byte	0x03, 0x1b
        /*004e*/ 	.short	0x00ff


	//----- nvinfo : EIATTR_MERCURY_ISA_VERSION
	.align		4
        /*0050*/ 	.byte	0x03, 0x5f
        /*0052*/ 	.short	0x0101


	//----- nvinfo : EIATTR_VRC_CTA_INIT_COUNT
	.align		4
        /*0054*/ 	.byte	0x02, 0x4a
	.zero		1
	.zero		1


	//----- nvinfo : EIATTR_EXIT_INSTR_OFFSETS
	.align		4
        /*0058*/ 	.byte	0x04, 0x1c
        /*005a*/ 	.short	(.L_141 - .L_140)


	//   ....[0]....
.L_140:
        /*005c*/ 	.word	0x000005d0


	//----- nvinfo : EIATTR_CBANK_PARAM_SIZE
	.align		4
.L_141:
        /*0060*/ 	.byte	0x03, 0x19
        /*0062*/ 	.short	0x0024


	//----- nvinfo : EIATTR_PARAM_CBANK
	.align		4
        /*0064*/ 	.byte	0x04, 0x0a
        /*0066*/ 	.short	(.L_143 - .L_142)
	.align		4
.L_142:
        /*0068*/ 	.word	index@(.nv.constant0._Z14add3D_baselineI6__halfEvPKT_S3_PS1_4dim3)
        /*006c*/ 	.short	0x0380
        /*006e*/ 	.short	0x0024


	//----- nvinfo : EIATTR_SW_WAR
	.align		4
.L_143:
        /*0070*/ 	.byte	0x04, 0x36
        /*0072*/ 	.short	(.L_145 - .L_144)
.L_144:
        /*0074*/ 	.word	0x00000008
.L_145:


//--------------------- .nv.info._Z21GatherTranspose_fusedI6__halfEvPKT_PKlPS1_4dim3S7_S7_ --------------------------
	.section	.nv.info._Z21GatherTranspose_fusedI6__halfEvPKT_PKlPS1_4dim3S7_S7_,"",@"SHT_CUDA_INFO"
	.sectionflags	@""
	.align	4


	//----- nvinfo : EIATTR_CUDA_API_VERSION
	.align		4
        /*0000*/ 	.byte	0x04, 0x37
        /*0002*/ 	.short	(.L_147 - .L_146)
.L_146:
        /*0004*/ 	.word	0x00000082


	//----- nvinfo : EIATTR_KPARAM_INFO
	.align		4
.L_147:
        /*0008*/ 	.byte	0x04, 0x17
        /*000a*/ 	.short	(.L_149 - .L_148)
.L_148:
        /*000c*/ 	.word	0x00000000
        /*0010*/ 	.short	0x0005
        /*0012*/ 	.short	0x0030
        /*0014*/ 	.byte	0x00, 0xf0, 0x31, 0x00


	//----- nvinfo : EIATTR_KPARAM_INFO
	.align		4
.L_149:
        /*0018*/ 	.byte	0x04, 0x17
        /*001a*/ 	.short	(.L_151 - .L_150)
.L_150:
        /*001c*/ 	.word	0x00000000
        /*0020*/ 	.short	0x0004
        /*0022*/ 	.short	0x0024
        /*0024*/ 	.byte	0x00, 0xf0, 0x31, 0x00


	//----- nvinfo : EIATTR_KPARAM_INFO
	.align		4
.L_151:
        /*0028*/ 	.byte	0x04, 0x17
        /*002a*/ 	.short	(.L_153 - .L_152)
.L_152:
        /*002c*/ 	.word	0x00000000
        /*0030*/ 	.short	0x0003
        /*0032*/ 	.short	0x0018
        /*0034*/ 	.byte	0x00, 0xf0, 0x31, 0x00


	//----- nvinfo : EIATTR_KPARAM_INFO
	.align		4
.L_153:
        /*0038*/ 	.byte	0x04, 0x17
        /*003a*/ 	.short	(.L_155 - .L_154)
.L_154:
        /*003c*/ 	.word	0x00000000
        /*0040*/ 	.short	0x0002
        /*0042*/ 	.short	0x0010
        /*0044*/ 	.byte	0x00, 0xf5, 0x21, 0x00


	//----- nvinfo : EIATTR_KPARAM_INFO
	.align		4
.L_155:
        /*0048*/ 	.byte	0x04, 0x17
        /*004a*/ 	.short	(.L_157 - .L_156)
.L_156:
        /*004c*/ 	.word	0x00000000
        /*0050*/ 	.short	0x0001
        /*0052*/ 	.short	0x0008
        /*0054*/ 	.byte	0x00, 0xf5, 0x21, 0x00


	//----- nvinfo : EIATTR_KPARAM_INFO
	.align		4
.L_157:
        /*0058*/ 	.byte	0x04, 0x17
        /*005a*/ 	.short	(.L_159 - .L_158)
.L_158:
        /*005c*/ 	.word	0x00000000
        /*0060*/ 	.short	0x0000
        /*0062*/ 	.short	0x0000
        /*0064*/ 	.byte	0x00, 0xf5, 0x21, 0x00


	//----- nvinfo : EIATTR_SPARSE_MMA_MASK
	.align		4
.L_159:
        /*0068*/ 	.byte	0x03, 0x50
        /*006a*/ 	.short	0x0000


	//----- nvinfo : EIATTR_MAXREG_COUNT
	.align		4
        /*006c*/ 	.byte	0x03, 0x1b
        /*006e*/ 	.short	0x00ff


	//----- nvinfo : EIATTR_NUM_BARRIERS
	.align		4
        /*0070*/ 	.byte	0x02, 0x4c
        /*0072*/ 	.byte	0x01
	.zero		1


	//----- nvinfo : EIATTR_MERCURY_ISA_VERSION
	.align		4
        /*0074*/ 	.byte	0x03, 0x5f
        /*0076*/ 	.short	0x0101


	//----- nvinfo : EIATTR_VRC_CTA_INIT_COUNT
	.align		4
        /*0078*/ 	.byte	0x02, 0x4a
	.zero		1
	.zero		1


	//----- nvinfo : EIATTR_EXIT_INSTR_OFFSETS
	.align		4
        /*007c*/ 	.byte	0x04, 0x1c
        /*007e*/ 	.short	(.L_161 - .L_160)


	//   ....[0]....
.L_160:
        /*0080*/ 	.word	0x00002000


	//----- nvinfo : EIATTR_CBANK_PARAM_SIZE
	.align		4
.L_161:
        /*0084*/ 	.byte	0x03, 0x19
        /*0086*/ 	.short	0x003c


	//----- nvinfo : EIATTR_PARAM_CBANK
	.align		4
        /*0088*/ 	.byte	0x04, 0x0a
        /*008a*/ 	.short	(.L_163 - .L_162)
	.align		4
.L_162:
        /*008c*/ 	.word	index@(.nv.constant0._Z21GatherTranspose_fusedI6__halfEvPKT_PKlPS1_4dim3S7_S7_)
        /*0090*/ 	.short	0x0380
        /*0092*/ 	.short	0x003c


	//----- nvinfo : EIATTR_SW_WAR
	.align		4
.L_163:
        /*0094*/ 	.byte	0x04, 0x36
        /*0096*/ 	.short	(.L_165 - .L_164)
.L_164:
        /*0098*/ 	.word	0x00000008
.L_165:


//--------------------- .nv.info._Z21transpose3D_optimizedI6__halfEvPKT_PS1_4dim3 --------------------------
	.section	.nv.info._Z21transpose3D_optimizedI6__halfEvPKT_PS1_4dim3,"",@"SHT_CUDA_INFO"
	.sectionflags	@""
	.align	4


	//----- nvinfo : EIATTR_CUDA_API_VERSION
	.align		4
        /*0000*/ 	.byte	0x04, 0x37
        /*0002*/ 	.short	(.L_167 - .L_166)
.L_166:
        /*0004*/ 	.word	0x00000082


	//----- nvinfo : EIATTR_KPARAM_INFO
	.align		4
.L_167:
        /*0008*/ 	.byte	0x04, 0x17
        /*000a*/ 	.short	(.L_169 - .L_168)
.L_168:
        /*000c*/ 	.word	0x00000000
        /*0010*/ 	.short	0x0002
        /*0012*/ 	.short	0x0010
        /*0014*/ 	.byte	0x00, 0xf0, 0x31, 0x00


	//----- nvinfo : EIATTR_KPARAM_INFO
	.align		4
.L_169:
        /*0018*/ 	.byte	0x04, 0x17
        /*001a*/ 	.short	(.L_171 - .L_170)
.L_170:
        /*001c*/ 	.word	0x00000000
        /*0020*/ 	.short	0x0001
        /*0022*/ 	.short	0x0008
        /*0024*/ 	.byte	0x00, 0xf5, 0x21, 0x00


	//----- nvinfo : EIATTR_KPARAM_INFO
	.align		4
.L_171:
        /*0028*/ 	.byte	0x04, 0x17
        /*002a*/ 	.short	(.L_173 - .L_172)
.L_172:
        /*002c*/ 	.word	0x00000000
        /*0030*/ 	.short	0x0000
        /*0032*/ 	.short	0x0000
        /*0034*/ 	.byte	0x00, 0xf5, 0x21, 0x00


	//----- nvinfo : EIATTR_SPARSE_MMA_MASK
	.align		4
.L_173:
        /*0038*/ 	.byte	0x03, 0x50
        /*003a*/ 	.short	0x0000


	//----- nvinfo : EIATTR_MAXREG_COUNT
	.align		4
        /*003c*/ 	.byte	0x03, 0x1b
        /*003e*/ 	.short	0x00ff


	//----- nvinfo : EIATTR_MERCURY_ISA_VERSION
	.align		4
        /*0040*/ 	.byte	0x03, 0x5f
        /*0042*/ 	.short	0x0101


	//----- nvinfo : EIATTR_VRC_CTA_INIT_COUNT
	.align		4
        /*0044*/ 	.byte	0x02, 0x4a
	.zero		1
	.zero		1


	//----- nvinfo : EIATTR_EXIT_INSTR_OFFSETS
	.align		4
        /*0048*/ 	.byte	0x04, 0x1c
        /*004a*/ 	.short	(.L_175 - .L_174)


	//   ....[0]....
.L_174:
        /*004c*/ 	.word	0x00000180


	//----- nvinfo : EIATTR_CBANK_PARAM_SIZE
	.align		4
.L_175:
        /*0050*/ 	.byte	0x03, 0x19
        /*0052*/ 	.short	0x001c


	//----- nvinfo : EIATTR_PARAM_CBANK
	.align		4
        /*0054*/ 	.byte	0x04, 0x0a
        /*0056*/ 	.short	(.L_177 - .L_176)
	.align		4
.L_176:
        /*0058*/ 	.word	index@(.nv.constant0._Z21transpose3D_optimizedI6__halfEvPKT_PS1_4dim3)
        /*005c*/ 	.short	0x0380
        /*005e*/ 	.short	0x001c


	//----- nvinfo : EIATTR_SW_WAR
	.align		4
.L_177:
        /*0060*/ 	.byte	0x04, 0x36
        /*0062*/ 	.short	(.L_179 - .L_178)
.L_178:
        /*0064*/ 	.word	0x00000008
.L_179:


//--------------------- .nv.info._Z20transpose3D_baselineI6__halfEvPKT_PS1_4dim3 --------------------------
	.section	.nv.info._Z20transpose3D_baselineI6__halfEvPKT_PS1_4dim3,"",@"SHT_CUDA_INFO"
	.sectionflags	@""
	.align	4


	//----- nvinfo : EIATTR_CUDA_API_VERSION
	.align		4
        /*0000*/ 	.byte	0x04, 0x37
        /*0002*/ 	.short	(.L_181 - .L_180)
.L_180:
        /*0004*/ 	.word	0x00000082


	//----- nvinfo : EIATTR_KPARAM_INFO
	.align		4
.L_181:
        /*0008*/ 	.byte	0x04, 0x17
        /*000a*/ 	.short	(.L_183 - .L_182)
.L_182:
        /*000c*/ 	.word	0x00000000
        /*0010*/ 	.short	0x0002
        /*0012*/ 	.short	0x0010
        /*0014*/ 	.byte	0x00, 0xf0, 0x31, 0x00


	//----- nvinfo : EIATTR_KPARAM_INFO
	.align		4
.L_183:
        /*0018*/ 	.byte	0x04, 0x17
        /*001a*/ 	.short	(.L_185 - .L_184)
.L_184:
        /*001c*/ 	.word	0x00000000
        /*0020*/ 	.short	0x0001
        /*0022*/ 	.short	0x0008
        /*0024*/ 	.byte	0x00, 0xf5, 0x21, 0x00


	//----- nvinfo : EIATTR_KPARAM_INFO
	.align		4
.L_185:
        /*0028*/ 	.byte	0x04, 0x17
        /*002a*/ 	.short	(.L_187 - .L_186)
.L_186:
        /*002c*/ 	.word	0x00000000
        /*0030*/ 	.short	0x0000
        /*0032*/ 	.short	0x0000
        /*0034*/ 	.byte	0x00, 0xf5, 0x21, 0x00


	//----- nvinfo : EIATTR_SPARSE_MMA_MASK
	.align		4
.L_187:
        /*0038*/ 	.byte	0x03, 0x50
        /*003a*/ 	.short	0x0000


	//----- nvinfo : EIATTR_MAXREG_COUNT
	.align		4
        /*003c*/ 	.byte	0x03, 0x1b
        /*003e*/ 	.short	0x00ff


	//----- nvinfo : EIATTR_MERCURY_ISA_VERSION
	.align		4
        /*0040*/ 	.byte	0x03, 0x5f
        /*0042*/ 	.short	0x0101


	//----- nvinfo : EIATTR_VRC_CTA_INIT_COUNT
	.align		4
        /*0044*/ 	.byte	0x02, 0x4a
	.zero		1
	.zero		1


	//----- nvinfo : EIATTR_EXIT_INSTR_OFFSETS
	.align		4
        /*0048*/ 	.byte	0x04, 0x1c
        /*004a*/ 	.short	(.L_189 - .L_188)


	//   ....[0]....
.L_188:
        /*004c*/ 	.word	0x000005c0


	//----- nvinfo : EIATTR_CBANK_PARAM_SIZE
	.align		4
.L_189:
        /*0050*/ 	.byte	0x03, 0x19
        /*0052*/ 	.short	0x001c


	//----- nvinfo : EIATTR_PARAM_CBANK
	.align		4
        /*0054*/ 	.byte	0x04, 0x0a
        /*0056*/ 	.short	(.L_191 - .L_190)
	.align		4
.L_190:
        /*0058*/ 	.word	index@(.nv.constant0._Z20transpose3D_baselineI6__halfEvPKT_PS1_4dim3)
        /*005c*/ 	.short	0x0380
        /*005e*/ 	.short	0x001c


	//----- nvinfo : EIATTR_SW_WAR
	.align		4
.L_191:
        /*0060*/ 	.byte	0x04, 0x36
        /*0062*/ 	.short	(.L_193 - .L_192)
.L_192:
        /*0064*/ 	.word	0x00000008
.L_193:


//--------------------- .nv.info._Z26gatherElements3D_optimizedI6__halfEvPKT_PKlPS1_4dim3S7_ --------------------------
	.section	.nv.info._Z26gatherElements3D_optimizedI6__halfEvPKT_PKlPS1_4dim3S7_,"",@"SHT_CUDA_INFO"
	.sectionflags	@""
	.align	4


	//----- nvinfo : EIATTR_CUDA_API_VERSION
	.align		4
        /*0000*/ 	.byte	0x04, 0x37
        /*0002*/ 	.short	(.L_195 - .L_194)
.L_194:
        /*0004*/ 	.word	0x00000082


	//----- nvinfo : EIATTR_KPARAM_INFO
	.align		4
.L_195:
        /*0008*/ 	.byte	0x04, 0x17
        /*000a*/ 	.short	(.L_197 - .L_196)
.L_196:
        /*000c*/ 	.word	0x00000000
        /*0010*/ 	.short	0x0004
        /*0012*/ 	.short	0x0024
        /*0014*/ 	.byte	0x00, 0xf0, 0x31, 0x00


	//----- nvinfo : EIATTR_KPARAM_INFO
	.align		4
.L_197:
        /*0018*/ 	.byte	0x04, 0x17
        /*001a*/ 	.short	(.L_199 - .L_198)
.L_198:
        /*001c*/ 	.word	0x00000000
        /*0020*/ 	.short	0x0003
        /*0022*/ 	.short	0x0018
        /*0024*/ 	.byte	0x00, 0xf0, 0x31, 0x00


	//----- nvinfo : EIATTR_KPARAM_INFO
	.align		4
.L_199:
        /*0028*/ 	.byte	0x04, 0x17
        /*002a*/ 	.short	(.L_201 - .L_200)
.L_200:
        /*002c*/ 	.word	0x00000000
        /*0030*/ 	.short	0x0002
        /*0032*/ 	.short	0x0010
        /*0034*/ 	.byte	0x00, 0xf5, 0x21, 0x00


	//----- nvinfo : EIATTR_KPARAM_INFO
	.align		4
.L_201:
        /*0038*/ 	.byte	0x04, 0x17
        /*003a*/ 	.short	(.L_203 - .L_202)
.L_202:
        /*003c*/ 	.word	0x00000000
        /*0040*/ 	.short	0x0001
        /*0042*/ 	.short	0x0008
        /*0044*/ 	.byte	0x00, 0xf5, 0x21, 0x00


	//----- nvinfo : EIATTR_KPARAM_INFO
	.align		4
.L_203:
        /*0048*/ 	.byte	0x04, 0x17
        /*004a*/ 	.short	(.L_205 - .L_204)
.L_204:
        /*004c*/ 	.word	0x00000000
        /*0050*/ 	.short	0x0000
        /*0052*/ 	.short	0x0000
        /*0054*/ 	.byte	0x00, 0xf5, 0x21, 0x00


	//----- nvinfo : EIATTR_SPARSE_MMA_MASK
	.align		4
.L_205:
        /*0058*/ 	.byte	0x03, 0x50
        /*005a*/ 	.short	0x0000


	//----- nvinfo : EIATTR_MAXREG_COUNT
	.align		4
        /*005c*/ 	.byte	0x03, 0x1b
        /*005e*/ 	.short	0x00ff


	//----- nvinfo : EIATTR_MERCURY_ISA_VERSION
	.align		4
        /*0060*/ 	.byte	0x03, 0x5f
        /*0062*/ 	.short	0x0101


	//----- nvinfo : EIATTR_VRC_CTA_INIT_COUNT
	.align		4
        /*0064*/ 	.byte	0x02, 0x4a
	.zero		1
	.zero		1


	//----- nvinfo : EIATTR_EXIT_INSTR_OFFSETS
	.align		4
        /*0068*/ 	.byte	0x04, 0x1c
        /*006a*/ 	.short	(.L_207 - .L_206)


	//   ....[0]....
.L_206:
        /*006c*/ 	.word	0x00004130


	//----- nvinfo : EIATTR_CBANK_PARAM_SIZE
	.align		4
.L_207:
        /*0070*/ 	.byte	0x03, 0x19
        /*0072*/ 	.short	0x0030


	//----- nvinfo : EIATTR_PARAM_CBANK
	.align		4
        /*0074*/ 	.byte	0x04, 0x0a
        /*0076*/ 	.short	(.L_209 - .L_208)
	.align		4
.L_208:
        /*0078*/ 	.word	index@(.nv.constant0._Z26gatherElements3D_optimizedI6__halfEvPKT_PKlPS1_4dim3S7_)
        /*007c*/ 	.short	0x0380
        /*007e*/ 	.short	0x0030


	//----- nvinfo : EIATTR_SW_WAR
	.align		4
.L_209:
        /*0080*/ 	.byte	0x04, 0x36
        /*0082*/ 	.short	(.L_211 - .L_210)
.L_210:
        /*0084*/ 	.word	0x00000008
.L_211:


//--------------------- .nv.info._Z25gatherElements3D_baselineI6__halfEvPKT_PKlPS1_4dim3S7_ --------------------------
	.section	.nv.info._Z25gatherElements3D_baselineI6__halfEvPKT_PKlPS1_4dim3S7_,"",@"SHT_CUDA_INFO"
	.sectionflags	@""
	.align	4


	//----- nvinfo : EIATTR_CUDA_API_VERSION
	.align		4
        /*0000*/ 	.byte	0x04, 0x37
        /*0002*/ 	.short	(.L_213 - .L_212)
.L_212:
        /*0004*/ 	.word	0x00000082


	//----- nvinfo : EIATTR_KPARAM_INFO
	.align		4
.L_213:
        /*0008*/ 	.byte	0x04, 0x17
        /*000a*/ 	.short	(.L_215 - .L_214)
.L_214:
        /*000c*/ 	.word	0x00000000
        /*0010*/ 	.short	0x0004
        /*0012*/ 	.short	0x0024
        /*0014*/ 	.byte	0x00, 0xf0, 0x31, 0x00


	//----- nvinfo : EIATTR_KPARAM_INFO
	.align		4
.L_215:
        /*0018*/ 	.byte	0x04, 0x17
        /*001a*/ 	.short	(.L_217 - .L_216)
.L_216:
        /*001c*/ 	.word	0x00000000
        /*0020*/ 	.short	0x0003
        /*0022*/ 	.short	0x0018
        /*0024*/ 	.byte	0x00, 0xf0, 0x31, 0x00


	//----- nvinfo : EIATTR_KPARAM_INFO
	.align		4
.L_217:
        /*0028*/ 	.byte	0x04, 0x17
        /*002a*/ 	.short	(.L_219 - .L_218)
.L_218:
        /*002c*/ 	.word	0x00000000
        /*0030*/ 	.short	0x0002
        /*0032*/ 	.short	0x0010
        /*0034*/ 	.byte	0x00, 0xf5, 0x21, 0x00


	//----- nvinfo : EIATTR_KPARAM_INFO
	.align		4
.L_219:
        /*0038*/ 	.byte	0x04, 0x17
        /*003a*/ 	.short	(.L_221 - .L_220)
.L_220:
        /*003c*/ 	.word	0x00000000
        /*0040*/ 	.short	0x0001
        /*0042*/ 	.short	0x0008
        /*0044*/ 	.byte	0x00, 0xf5, 0x21, 0x00


	//----- nvinfo : EIATTR_KPARAM_INFO
	.align		4
.L_221:
        /*0048*/ 	.byte	0x04, 0x17
        /*004a*/ 	.short	(.L_223 - .L_222)
.L_222:
        /*004c*/ 	.word	0x00000000
        /*0050*/ 	.short	0x0000
        /*0052*/ 	.short	0x0000
        /*0054*/ 	.byte	0x00, 0xf5, 0x21, 0x00


	//----- nvinfo : EIATTR_SPARSE_MMA_MASK
	.align		4
.L_223:
        /*0058*/ 	.byte	0x03, 0x50
        /*005a*/ 	.short	0x0000


	//----- nvinfo : EIATTR_MAXREG_COUNT
	.align		4
        /*005c*/ 	.byte	0x03, 0x1b
        /*005e*/ 	.short	0x00ff


	//----- nvinfo : EIATTR_MERCURY_ISA_VERSION
	.align		4
        /*0060*/ 	.byte	0x03, 0x5f
        /*0062*/ 	.short	0x0101


	//----- nvinfo : EIATTR_VRC_CTA_INIT_COUNT
	.align		4
        /*0064*/ 	.byte	0x02, 0x4a
	.zero		1
	.zero		1


	//----- nvinfo : EIATTR_EXIT_INSTR_OFFSETS
	.align		4
        /*0068*/ 	.byte	0x04, 0x1c
        /*006a*/ 	.short	(.L_225 - .L_224)


	//   ....[0]....
.L_224:
        /*006c*/ 	.word	0x00000610


	//----- nvinfo : EIATTR_CBANK_PARAM_SIZE
	.align		4
.L_225:
        /*0070*/ 	.byte	0x03, 0x19
        /*0072*/ 	.short	0x0030


	//----- nvinfo : EIATTR_PARAM_CBANK
	.align		4
        /*0074*/ 	.byte	0x04, 0x0a
        /*0076*/ 	.short	(.L_227 - .L_226)
	.align		4
.L_226:
        /*0078*/ 	.word	index@(.nv.constant0._Z25gatherElements3D_baselineI6__halfEvPKT_PKlPS1_4dim3S7_)
        /*007c*/ 	.short	0x0380
        /*007e*/ 	.short	0x0030


	//----- nvinfo : EIATTR_SW_WAR
	.align		4
.L_227:
        /*0080*/ 	.byte	0x04, 0x36
        /*0082*/ 	.short	(.L_229 - .L_228)
.L_228:
        /*0084*/ 	.word	0x00000008
.L_229:


//--------------------- .nv.callgraph             --------------------------
	.section	.nv.callgraph,"",@"SHT_CUDA_CALLGRAPH"
	.align	4
	.sectionentsize	8
	.align		4
        /*0000*/ 	.word	0x00000000
	.align		4
        /*0004*/ 	.word	0xffffffff
	.align		4
        /*0008*/ 	.word	0x00000000
	.align		4
        /*000c*/ 	.word	0xfffffffe
	.align		4
        /*0010*/ 	.word	0x00000000
	.align		4
        /*0014*/ 	.word	0xfffffffd
	.align		4
        /*0018*/ 	.word	0x00000000
	.align		4
        /*001c*/ 	.word	0xfffffffc


//--------------------- .text._Z36GatherAddGatherTransposeAddMul_fusedI6__halfLi32ELi8EEvPKT_S3_S3_PS1_4dim3S5_S5_S5_S1_i --------------------------
	.section	.text._Z36GatherAddGatherTransposeAddMul_fusedI6__halfLi32ELi8EEvPKT_S3_S3_PS1_4dim3S5_S5_S5_S1_i,"ax",@progbits
	.align	128
        .global         _Z36GatherAddGatherTransposeAddMul_fusedI6__halfLi32ELi8EEvPKT_S3_S3_PS1_4dim3S5_S5_S5_S1_i
        .type           _Z36GatherAddGatherTransposeAddMul_fusedI6__halfLi32ELi8EEvPKT_S3_S3_PS1_4dim3S5_S5_S5_S1_i,@function
        .size           _Z36GatherAddGatherTransposeAddMul_fusedI6__halfLi32ELi8EEvPKT_S3_S3_PS1_4dim3S5_S5_S5_S1_i,(.L_x_47 - _Z36GatherAddGatherTransposeAddMul_fusedI6__halfLi32ELi8EEvPKT_S3_S3_PS1_4dim3S5_S5_S5_S1_i)
        .other          _Z36GatherAddGatherTransposeAddMul_fusedI6__halfLi32ELi8EEvPKT_S3_S3_PS1_4dim3S5_S5_S5_S1_i,@"STO_CUDA_ENTRY STV_DEFAULT"
_Z36GatherAddGatherTransposeAddMul_fusedI6__halfLi32ELi8EEvPKT_S3_S3_PS1_4dim3S5_S5_S5_S1_i:
.text._Z36GatherAddGatherTransposeAddMul_fusedI6__halfLi32ELi8EEvPKT_S3_S3_PS1_4dim3S5_S5_S5_S1_i:
[----:B------:R-:W-:Y:S01]  /*0000*/  LDC R1, c[0x0][0x37c] ;  /* 0x0000df00ff017b82 */ /* 0x000fe20000000800 */
[----:B------:R-:W0:Y:S07]  /*0010*/  S2R R5, SR_CTAID.X ;  /* 0x0000000000057919 */ /* 0x000e2e0000002500 */
[----:B------:R-:W1:Y:S01]  /*0020*/  S2UR UR8, SR_CTAID.Z ;  /* 0x00000000000879c3 */ /* 0x000e620000002700 */
[----:B------:R-:W2:Y:S01]  /*0030*/  LDCU UR9, c[0x0][0x3d4] ;  /* 0x00007a80ff0977ac */ /* 0x000ea20008000800 */
[----:B------:R-:W-:Y:S01]  /*0040*/  BSSY.RECONVERGENT B0, `(.L_x_0) ;  /* 0x0000017000007945 */ /* 0x000fe20003800200 */
[----:B------:R-:W0:Y:S01]  /*0050*/  S2R R12, SR_TID.Y ;  /* 0x00000000000c7919 */ /* 0x000e220000002200 */
[----:B------:R-:W1:Y:S01]  /*0060*/  LDCU UR4, c[0x0][0x3bc] ;  /* 0x00007780ff0477ac */ /* 0x000e620008000800 */
[----:B------:R-:W3:Y:S01]  /*0070*/  S2R R13, SR_CTAID.Y ;  /* 0x00000000000d7919 */ /* 0x000ee20000002600 */
[----:B------:R-:W3:Y:S01]  /*0080*/  S2R R6, SR_TID.X ;  /* 0x0000000000067919 */ /* 0x000ee20000002100 */
[----:B--2---:R-:W-:-:S02]  /*0090*/  ULEA UR5, UR9, 0xffffffff, 0x1 ;  /* 0xffffffff09057891 */ /* 0x004fc4000f8e08ff */
[----:B-1----:R-:W-:-:S04]  /*00a0*/  UIMAD UR4, UR8, UR4, URZ ;  /* 0x00000004080472a4 */ /* 0x002fc8000f8e02ff */
[----:B------:R-:W-:Y:S02]  /*00b0*/  MOV R0, UR5 ;  /* 0x0000000500007c02 */ /* 0x000fe40008000f00 */
[----:B------:R-:W-:Y:S01]  /*00c0*/  IMAD.U32 R9, RZ, RZ, UR4 ;  /* 0x00000004ff097e24 */ /* 0x000fe2000f8e00ff */
[----:B0-----:R-:W-:Y:S02]  /*00d0*/  LEA R4, R5, R12, 0x5 ;  /* 0x0000000c05047211 */ /* 0x001fe400078e28ff */
[----:B---3--:R-:W-:-:S04]  /*00e0*/  LEA R7, R13, R6, 0x5 ;  /* 0x000000060d077211 */ /* 0x008fc800078e28ff */
[----:B------:R-:W-:-:S04]  /*00f0*/  IADD3 R2, PT, PT, -R4, R7, RZ ;  /* 0x0000000704027210 */ /* 0x000fc80007ffe1ff */
[----:B------:R-:W-:-:S13]  /*0100*/  ISETP.GE.AND P0, PT, R2, UR9, PT ;  /* 0x0000000902007c0c */ /* 0x000fda000bf06270 */
[----:B------:R-:W-:Y:S02]  /*0110*/  @P0 IADD3 R8, PT, PT, R4, R9, RZ ;  /* 0x0000000904080210 */ /* 0x000fe40007ffe0ff */
[----:B------:R-:W-:Y:S01]  /*0120*/  @P0 MOV R11, R0 ;  /* 0x00000000000b0202 */ /* 0x000fe20000000f00 */
[----:B------:R-:W-:Y:S06]  /*0130*/  @P0 BRA `(.L_x_1) ;  /* 0x00000000001c0947 */ /* 0x000fec0003800000 */
[----:B------:R-:W-:-:S06]  /*0140*/  UIADD3 UR4, UPT, UPT, -UR9, URZ, URZ ;  /* 0x000000ff09047290 */ /* 0x000fcc000fffe1ff */
[----:B------:R-:W-:-:S13]  /*0150*/  ISETP.GT.AND P0, PT, R2, UR4, PT ;  /* 0x0000000402007c0c */ /* 0x000fda000bf04270 */
[----:B------:R-:W0:Y:S01]  /*0160*/  @!P0 LDC R11, c[0x0][0x3c0] ;  /* 0x0000f000ff0b8b82 */ /* 0x000e220000000800 */
[----:B------:R-:W-:Y:S01]  /*0170*/  @!P0 IMAD.MOV.U32 R8, RZ, RZ, R9 ;  /* 0x000000ffff088224 */ /* 0x000fe200078e0009 */
[C---:B------:R-:W-:Y:S01]  /*0180*/  @P0 IADD3 R8, PT, PT, R4.reuse, R9, RZ ;  /* 0x0000000904080210 */ /* 0x040fe20007ffe0ff */
[----:B0-----:R-:W-:Y:S01]  /*0190*/  @!P0 IMAD R11, R4, R11, RZ ;  /* 0x0000000b040b8224 */ /* 0x001fe200078e02ff */
[----:B------:R-:W-:-:S07]  /*01a0*/  @P0 IADD3 R11, PT, PT, R2, UR9, RZ ;  /* 0x00000009020b0c10 */ /* 0x000fce000fffe0ff */
.L_x_1:
[----:B------:R-:W-:Y:S05]  /*01b0*/  BSYNC.RECONVERGENT B0 ;  /* 0x0000000000007941 */ /* 0x000fea0003800200 */
.L_x_0:
[----:B------:R-:W0:Y:S01]  /*01c0*/  S2UR UR5, SR_CgaCtaId ;  /* 0x00000000000579c3 */ /* 0x000e220000008800 */
[C---:B------:R-:W-:Y:S01]  /*01d0*/  IADD3 R10, PT, PT, R4.reuse, 0x8, RZ ;  /* 0x00000008040a7810 */ /* 0x040fe20007ffe0ff */
[----:B------:R-:W1:Y:S01]  /*01e0*/  LDCU UR10, c[0x0][0x3c0] ;  /* 0x00007800ff0a77ac */ /* 0x000e620008000800 */
[C---:B------:R-:W-:Y:S01]  /*01f0*/  IADD3 R16, PT, PT, R4.reuse, 0x18, RZ ;  /* 0x0000001804107810 */ /* 0x040fe20007ffe0ff */
[----:B------:R-:W-:Y:S01]  /*0200*/  BSSY.RECONVERGENT B0, `(.L_x_2) ;  /* 0x0000017000007945 */ /* 0x000fe20003800200 */
[----:B------:R-:W-:Y:S01]  /*0210*/  IADD3 R14, PT, PT, R4, 0x10, RZ ;  /* 0x00000010040e7810 */ /* 0x000fe20007ffe0ff */
[C---:B------:R-:W-:Y:S01]  /*0220*/  IMAD.IADD R17, R7.reuse, 0x1, -R10 ;  /* 0x0000000107117824 */ /* 0x040fe200078e0a0a */
[----:B------:R-:W-:Y:S01]  /*0230*/  UMOV UR4, 0x400 ;  /* 0x0000040000047882 */ /* 0x000fe20000000000 */
[----:B------:R-:W2:Y:S01]  /*0240*/  LDC.64 R2, c[0x0][0x390] ;  /* 0x0000e400ff027b82 */ /* 0x000ea20000000a00 */
[C---:B------:R-:W-:Y:S01]  /*0250*/  IMAD.IADD R18, R7.reuse, 0x1, -R16 ;  /* 0x0000000107127824 */ /* 0x040fe200078e0a10 */
[----:B------:R-:W-:Y:S01]  /*0260*/  IADD3 R19, PT, PT, R7, -R14, RZ ;  /* 0x8000000e07137210 */ /* 0x000fe20007ffe0ff */
[----:B------:R-:W3:Y:S01]  /*0270*/  LDCU.64 UR6, c[0x0][0x358] ;  /* 0x00006b00ff0677ac */ /* 0x000ee20008000a00 */
[----:B------:R-:W-:-:S02]  /*0280*/  ISETP.GE.AND P2, PT, R17, UR9, PT ;  /* 0x0000000911007c0c */ /* 0x000fc4000bf46270 */
[----:B------:R-:W-:Y:S02]  /*0290*/  ISETP.GE.AND P0, PT, R19, UR9, PT ;  /* 0x0000000913007c0c */ /* 0x000fe4000bf06270 */
[----:B------:R-:W-:Y:S01]  /*02a0*/  ISETP.GE.AND P1, PT, R18, UR9, PT ;  /* 0x0000000912007c0c */ /* 0x000fe2000bf26270 */
[----:B-1----:R-:W-:Y:S01]  /*02b0*/  IMAD R11, R8, UR10, R11 ;  /* 0x0000000a080b7c24 */ /* 0x002fe2000f8e020b */
[----:B0-----:R-:W-:-:S07]  /*02c0*/  ULEA UR4, UR5, UR4, 0x18 ;  /* 0x0000000405047291 */ /* 0x001fce000f8ec0ff */
[----:B------:R-:W-:Y:S02]  /*02d0*/  @P2 IADD3 R4, PT, PT, R9, R10, RZ ;  /* 0x0000000a09042210 */ /* 0x000fe40007ffe0ff */
[----:B------:R-:W-:Y:S02]  /*02e0*/  @P2 MOV R15, R0 ;  /* 0x00000000000f2202 */ /* 0x000fe40000000f00 */
[----:B------:R-:W-:Y:S01]  /*02f0*/  LEA R7, R6, UR4, 0x1 ;  /* 0x0000000406077c11 */ /* 0x000fe2000f8e08ff */
[----:B---3--:R-:W-:Y:S06]  /*0300*/  @P2 BRA `(.L_x_3) ;  /* 0x0000000000182947 */ /* 0x008fec0003800000 */
[----:B------:R-:W-:-:S06]  /*0310*/  UIADD3 UR4, UPT, UPT, -UR9, URZ, URZ ;  /* 0x000000ff09047290 */ /* 0x000fcc000fffe1ff */
[----:B------:R-:W-:-:S13]  /*0320*/  ISETP.GT.AND P2, PT, R17, UR4, PT ;  /* 0x0000000411007c0c */ /* 0x000fda000bf44270 */
[----:B------:R-:W-:Y:S01]  /*0330*/  @!P2 IMAD R15, R10, UR10, RZ ;  /* 0x0000000a0a0fac24 */ /* 0x000fe2000f8e02ff */
[----:B------:R-:W-:Y:S01]  /*0340*/  @!P2 MOV R4, R9 ;  /* 0x000000090004a202 */ /* 0x000fe20000000f00 */
[----:B------:R-:W-:Y:S01]  /*0350*/  @P2 IMAD.IADD R4, R9, 0x1, R10 ;  /* 0x0000000109042824 */ /* 0x000fe200078e020a */
[----:B------:R-:W-:-:S07]  /*0360*/  @P2 IADD3 R15, PT, PT, R17, UR9, RZ ;  /* 0x00000009110f2c10 */ /* 0x000fce000fffe0ff */
.L_x_3:
[----:B------:R-:W-:Y:S05]  /*0370*/  BSYNC.RECONVERGENT B0 ;  /* 0x0000000000007941 */ /* 0x000fea0003800200 */
.L_x_2:
[----:B------:R-:W-:Y:S01]  /*0380*/  BSSY.RECONVERGENT B0, `(.L_x_4) ;  /* 0x000000b000007945 */ /* 0x000fe20003800200 */
[----:B------:R-:W-:Y:S01]  /*0390*/  IMAD R15, R4, UR10, R15 ;  /* 0x0000000a040f7c24 */ /* 0x000fe2000f8e020f */
[----:B------:R-:W-:Y:S02]  /*03a0*/  @P0 IADD3 R4, PT, PT, R9, R14, RZ ;  /* 0x0000000e09040210 */ /* 0x000fe40007ffe0ff */
[----:B------:R-:W-:Y:S01]  /*03b0*/  @P0 MOV R17, R0 ;  /* 0x0000000000110202 */ /* 0x000fe20000000f00 */
[----:B------:R-:W-:Y:S06]  /*03c0*/  @P0 BRA `(.L_x_5) ;  /* 0x0000000000180947 */ /* 0x000fec0003800000 */
[----:B------:R-:W-:-:S06]  /*03d0*/  UIADD3 UR4, UPT, UPT, -UR9, URZ, URZ ;  /* 0x000000ff09047290 */ /* 0x000fcc000fffe1ff */
[----:B------:R-:W-:-:S13]  /*03e0*/  ISETP.GT.AND P0, PT, R19, UR4, PT ;  /* 0x0000000413007c0c */ /* 0x000fda000bf04270 */
[----:B------:R-:W-:Y:S01]  /*03f0*/  @!P0 IMAD R17, R14, UR10, RZ ;  /* 0x0000000a0e118c24 */ /* 0x000fe2000f8e02ff */
[----:B------:R-:W-:Y:S01]  /*0400*/  @P0 IADD3 R17, PT, PT, R19, UR9, RZ ;  /* 0x0000000913110c10 */ /* 0x000fe2000fffe0ff */
[----:B------:R-:W-:Y:S01]  /*0410*/  @!P0 IMAD.MOV.U32 R4, RZ, RZ, R9 ;  /* 0x000000ffff048224 */ /* 0x000fe200078e0009 */
[----:B------:R-:W-:-:S07]  /*0420*/  @P0 IADD3 R4, PT, PT, R9, R14, RZ ;  /* 0x0000000e09040210 */ /* 0x000fce0007ffe0ff */
.L_x_5:
[----:B------:R-:W-:Y:S05]  /*0430*/  BSYNC.RECONVERGENT B0 ;  /* 0x0000000000007941 */ /* 0x000fea0003800200 */
.L_x_4:
[----:B------:R-:W-:Y:S01]  /*0440*/  BSSY.RECONVERGENT B0, `(.L_x_6) ;  /* 0x000000a000007945 */ /* 0x000fe20003800200 */
[----:B------:R-:W-:Y:S01]  /*0450*/  IMAD R17, R4, UR10, R17 ;  /* 0x0000000a04117c24 */ /* 0x000fe2000f8e0211 */
[----:B------:R-:W-:Y:S01]  /*0460*/  @P1 MOV R4, R0 ;  /* 0x0000000000041202 */ /* 0x000fe20000000f00 */
[----:B------:R-:W-:Y:S01]  /*0470*/  @P1 IMAD.IADD R9, R9, 0x1, R16 ;  /* 0x0000000109091824 */ /* 0x000fe200078e0210 */
[----:B------:R-:W-:Y:S06]  /*0480*/  @P1 BRA `(.L_x_7) ;  /* 0x0000000000141947 */ /* 0x000fec0003800000 */
[----:B------:R-:W-:-:S06]  /*0490*/  UIADD3 UR4, UPT, UPT, -UR9, URZ, URZ ;  /* 0x000000ff09047290 */ /* 0x000fcc000fffe1ff */
[----:B------:R-:W-:-:S13]  /*04a0*/  ISETP.GT.AND P0, PT, R18, UR4, PT ;  /* 0x0000000412007c0c */ /* 0x000fda000bf04270 */
[----:B------:R-:W-:Y:S01]  /*04b0*/  @!P0 IMAD R4, R16, UR10, RZ ;  /* 0x0000000a10048c24 */ /* 0x000fe2000f8e02ff */
[----:B------:R-:W-:Y:S02]  /*04c0*/  @P0 IADD3 R9, PT, PT, R9, R16, RZ ;  /* 0x0000001009090210 */ /* 0x000fe40007ffe0ff */
[----:B------:R-:W-:-:S07]  /*04d0*/  @P0 IADD3 R4, PT, PT, R18, UR9, RZ ;  /* 0x0000000912040c10 */ /* 0x000fce000fffe0ff */
.L_x_7:
[----:B------:R-:W-:Y:S05]  /*04e0*/  BSYNC.RECONVERGENT B0 ;  /* 0x0000000000007941 */ /* 0x000fea0003800200 */
.L_x_6:
[----:B------:R-:W-:Y:S02]  /*04f0*/  IMAD R19, R9, UR10, R4 ;  /* 0x0000000a09137c24 */ /* 0x000fe4000f8e0204 */
[----:B--2---:R-:W-:-:S04]  /*0500*/  IMAD.WIDE.U32 R14, R15, 0x2, R2 ;  /* 0x000000020f0e7825 */ /* 0x004fc800078e0002 */
[--C-:B------:R-:W-:Y:S01]  /*0510*/  IMAD.WIDE.U32 R16, R17, 0x2, R2.reuse ;  /* 0x0000000211107825 */ /* 0x100fe200078e0002 */
[----:B------:R-:W-:Y:S01]  /*0520*/  LEA R13, R13, R12, 0x5 ;  /* 0x0000000c0d0d7211 */ /* 0x000fe200078e28ff */
[----:B------:R-:W2:Y:S01]  /*0530*/  LDG.E.U16 R14, desc[UR6][R14.64] ;  /* 0x000000060e0e7981 */ /* 0x000ea2000c1e1500 */
[----:B------:R-:W-:Y:S01]  /*0540*/  LEA R10, R5, R6, 0x5 ;  /* 0x00000006050a7211 */ /* 0x000fe200078e28ff */
[--C-:B------:R-:W-:Y:S01]  /*0550*/  IMAD.WIDE.U32 R8, R11, 0x2, R2.reuse ;  /* 0x000000020b087825 */ /* 0x100fe200078e0002 */
[----:B------:R-:W-:Y:S01]  /*0560*/  UIADD3 UR10, UPT, UPT, -UR9, URZ, URZ ;  /* 0x000000ff090a7290 */ /* 0x000fe2000fffe1ff */
[----:B------:R-:W3:Y:S01]  /*0570*/  LDG.E.U16 R16, desc[UR6][R16.64] ;  /* 0x0000000610107981 */ /* 0x000ee2000c1e1500 */
[----:B------:R-:W0:Y:S01]  /*0580*/  LDCU UR4, c[0x0][0x3b0] ;  /* 0x00007600ff0477ac */ /* 0x000e220008000800 */
[----:B------:R-:W-:Y:S01]  /*0590*/  IMAD.WIDE.U32 R18, R19, 0x2, R2 ;  /* 0x0000000213127825 */ /* 0x000fe200078e0002 */
[----:B------:R-:W1:Y:S01]  /*05a0*/  LDC R26, c[0x0][0x3a4] ;  /* 0x0000e900ff1a7b82 */ /* 0x000e620000000800 */
[----:B------:R4:W5:Y:S01]  /*05b0*/  LDG.E.U16 R8, desc[UR6][R8.64] ;  /* 0x0000000608087981 */ /* 0x000962000c1e1500 */
[----:B------:R-:W0:Y:S03]  /*05c0*/  LDCU UR11, c[0x0][0x3b4] ;  /* 0x00007680ff0b77ac */ /* 0x000e260008000800 */
[----:B------:R-:W5:Y:S01]  /*05d0*/  LDG.E.U16 R18, desc[UR6][R18.64] ;  /* 0x0000000612127981 */ /* 0x000f62000c1e1500 */
[----:B------:R-:W-:Y:S01]  /*05e0*/  IMAD.IADD R20, R13, 0x1, -R10 ;  /* 0x000000010d147824 */ /* 0x000fe200078e0a0a */
[----:B------:R-:W0:Y:S01]  /*05f0*/  LDCU UR5, c[0x0][0x3a8] ;  /* 0x00007500ff0577ac */ /* 0x000e220008000800 */
[----:B------:R-:W1:Y:S03]  /*0600*/  LDC.64 R2, c[0x0][0x388] ;  /* 0x0000e200ff027b82 */ /* 0x000e660000000a00 */
[----:B------:R-:W-:-:S05]  /*0610*/  ISETP.GT.AND P0, PT, R20, UR10, PT ;  /* 0x0000000a14007c0c */ /* 0x000fca000bf04270 */
[----:B------:R-:W1:Y:S08]  /*0620*/  LDC.64 R4, c[0x0][0x380] ;  /* 0x0000e000ff047b82 */ /* 0x000e700000000a00 */
[----:B------:R-:W1:Y:S01]  /*0630*/  @!P0 LDC R24, c[0x0][0x3b4] ;  /* 0x0000ed00ff188b82 */ /* 0x000e620000000800 */
[----:B0-----:R-:W-:Y:S01]  /*0640*/  UIMAD UR4, UR8, UR4, URZ ;  /* 0x00000004080472a4 */ /* 0x001fe2000f8e02ff */
[----:B----4-:R-:W-:Y:S01]  /*0650*/  IMAD R9, R12, 0x42, R7 ;  /* 0x000000420c097824 */ /* 0x010fe200078e0207 */
[----:B------:R-:W-:Y:S04]  /*0660*/  BSSY.RECONVERGENT B0, `(.L_x_8) ;  /* 0x000000e000007945 */ /* 0x000fe80003800200 */
[----:B------:R-:W-:-:S04]  /*0670*/  MOV R11, UR4 ;  /* 0x00000004000b7c02 */ /* 0x000fc80008000f00 */
[----:B------:R-:W-:Y:S01]  /*0680*/  @!P0 MOV R22, R11 ;  /* 0x0000000b00168202 */ /* 0x000fe20000000f00 */
[----:B-1----:R-:W-:Y:S01]  /*0690*/  @!P0 IMAD R17, R13, R24, RZ ;  /* 0x000000180d118224 */ /* 0x002fe200078e02ff */
[----:B--2---:R0:W-:Y:S04]  /*06a0*/  STS.U16 [R9+0x210], R14 ;  /* 0x0002100e09007388 */ /* 0x0041e80000000400 */
[----:B---3--:R0:W-:Y:S04]  /*06b0*/  STS.U16 [R9+0x420], R16 ;  /* 0x0004201009007388 */ /* 0x0081e80000000400 */
[----:B-----5:R0:W-:Y:S04]  /*06c0*/  STS.U16 [R9], R8 ;  /* 0x0000000809007388 */ /* 0x0201e80000000400 */
[----:B------:R0:W-:Y:S01]  /*06d0*/  STS.U16 [R9+0x630], R18 ;  /* 0x0006301209007388 */ /* 0x0001e20000000400 */
[----:B------:R-:W-:Y:S06]  /*06e0*/  BAR.SYNC.DEFER_BLOCKING 0x0 ;  /* 0x0000000000007b1d */ /* 0x000fec0000010000 */
[----:B------:R-:W-:Y:S05]  /*06f0*/  @!P0 BRA `(.L_x_9) ;  /* 0x0000000000108947 */ /* 0x000fea0003800000 */
[----:B------:R-:W-:Y:S02]  /*0700*/  ISETP.GE.AND P0, PT, R20, UR9, PT ;  /* 0x0000000914007c0c */ /* 0x000fe4000bf06270 */
[----:B------:R-:W-:-:S11]  /*0710*/  IADD3 R22, PT, PT, R13, R11, RZ ;  /* 0x0000000b0d167210 */ /* 0x000fd60007ffe0ff */
[----:B------:R-:W-:Y:S01]  /*0720*/  @P0 MOV R17, R0 ;  /* 0x0000000000110202 */ /* 0x000fe20000000f00 */
[----:B------:R-:W-:-:S07]  /*0730*/  @!P0 VIADD R17, R20, UR9 ;  /* 0x0000000914118c36 */ /* 0x000fce0008000000 */
.L_x_9:
[----:B------:R-:W-:Y:S05]  /*0740*/  BSYNC.RECONVERGENT B0 ;  /* 0x0000000000007941 */ /* 0x000fea0003800200 */
.L_x_8:
[----:B------:R-:W-:Y:S02]  /*0750*/  IMAD R15, R26, UR8, R13 ;  /* 0x000000081a0f7c24 */ /* 0x000fe4000f8e020d */
[----:B------:R-:W-:Y:S01]  /*0760*/  IMAD R17, R22, UR11, R17 ;  /* 0x0000000b16117c24 */ /* 0x000fe2000f8e0211 */
[----:B------:R-:W-:Y:S01]  /*0770*/  LEA R7, R6, R7, 0x6 ;  /* 0x0000000706077211 */ /* 0x000fe200078e30ff */
[----:B------:R-:W-:Y:S01]  /*0780*/  IMAD R19, R15, UR5, R10 ;  /* 0x000000050f137c24 */ /* 0x000fe2000f8e020a */
[----:B------:R-:W-:Y:S01]  /*0790*/  IADD3 R20, PT, PT, R13, 0x8, RZ ;  /* 0x000000080d147810 */ /* 0x000fe20007ffe0ff */
[----:B0-----:R-:W-:Y:S01]  /*07a0*/  IMAD.WIDE.U32 R16, R17, 0x2, R2 ;  /* 0x0000000211107825 */ /* 0x001fe200078e0002 */
[----:B------:R-:W0:Y:S01]  /*07b0*/  LDC.64 R8, c[0x0][0x398] ;  /* 0x0000e600ff087b82 */ /* 0x000e220000000a00 */
[----:B------:R-:W1:Y:S02]  /*07c0*/  LDCU.U16 UR4, c[0x0][0x3d0] ;  /* 0x00007a00ff0477ac */ /* 0x000e640008000400 */
[----:B------:R-:W-:-:S02]  /*07d0*/  IMAD.WIDE.U32 R18, R19, 0x2, R4 ;  /* 0x0000000213127825 */ /* 0x000fc400078e0004 */
[----:B------:R2:W3:Y:S04]  /*07e0*/  LDG.E.U16 R16, desc[UR6][R16.64] ;  /* 0x0000000610107981 */ /* 0x0004e8000c1e1500 */
[----:B------:R-:W4:Y:S01]  /*07f0*/  LDG.E.U16 R19, desc[UR6][R18.64] ;  /* 0x0000000612137981 */ /* 0x000f22000c1e1500 */
[----:B------:R-:W-:Y:S01]  /*0800*/  LEA R12, R12, R7, 0x1 ;  /* 0x000000070c0c7211 */ /* 0x000fe200078e08ff */
[----:B------:R-:W-:Y:S01]  /*0810*/  BSSY.RECONVERGENT B0, `(.L_x_10) ;  /* 0x0000012000007945 */ /* 0x000fe20003800200 */
[----:B------:R-:W5:Y:S01]  /*0820*/  LDC.64 R6, c[0x0][0x3c8] ;  /* 0x0000f200ff067b82 */ /* 0x000f620000000a00 */
[----:B------:R-:W-:Y:S01]  /*0830*/  IADD3 R22, PT, PT, -R10, R20, RZ ;  /* 0x000000140a167210 */ /* 0x000fe20007ffe1ff */
[----:B------:R-:W-:Y:S01]  /*0840*/  VIADD R23, R15, 0x8 ;  /* 0x000000080f177836 */ /* 0x000fe20000000000 */
[----:B------:R-:W3:Y:S02]  /*0850*/  LDS.U16 R21, [R12] ;  /* 0x000000000c157984 */ /* 0x000ee40000000400 */
[----:B------:R-:W-:Y:S01]  /*0860*/  ISETP.GT.AND P0, PT, R22, UR10, PT ;  /* 0x0000000a16007c0c */ /* 0x000fe2000bf04270 */
[----:B-----5:R-:W-:-:S04]  /*0870*/  IMAD R6, R6, UR8, R13 ;  /* 0x0000000806067c24 */ /* 0x020fc8000f8e020d */
[----:B--2---:R-:W-:Y:S02]  /*0880*/  IMAD R17, R6, R7, R10 ;  /* 0x0000000706117224 */ /* 0x004fe400078e020a */
[----:B---3--:R-:W-:-:S04]  /*0890*/  HADD2 R16, R16.H0_H0, R21.H0_H0 ;  /* 0x2000001510107230 */ /* 0x008fc80000000800 */
[----:B----4-:R-:W-:Y:S02]  /*08a0*/  HADD2 R16, R19.H0_H0, R16.H0_H0 ;  /* 0x2000001013107230 */ /* 0x010fe40000000800 */
[----:B------:R-:W-:Y:S02]  /*08b0*/  @!P0 MOV R19, R11 ;  /* 0x0000000b00138202 */ /* 0x000fe40000000f00 */
[----:B-1----:R-:W-:Y:S02]  /*08c0*/  HMUL2 R14, R16.H0_H0, UR4.H0_H0 ;  /* 0x20000004100e7c32 */ /* 0x002fe40008000800 */
[----:B------:R-:W-:Y:S01]  /*08d0*/  @!P0 IMAD R16, R20, UR11, RZ ;  /* 0x0000000b14108c24 */ /* 0x000fe2000f8e02ff */
[----:B0-----:R-:W-:Y:S06]  /*08e0*/  @!P0 BRA `(.L_x_11) ;  /* 0x0000000000108947 */ /* 0x001fec0003800000 */
[----:B------:R-:W-:Y:S02]  /*08f0*/  ISETP.GE.AND P0, PT, R22, UR9, PT ;  /* 0x0000000916007c0c */ /* 0x000fe4000bf06270 */
[----:B------:R-:W-:-:S11]  /*0900*/  IADD3 R19, PT, PT, R11, R20, RZ ;  /* 0x000000140b137210 */ /* 0x000fd60007ffe0ff */
[----:B------:R-:W-:Y:S02]  /*0910*/  @P0 MOV R16, R0 ;  /* 0x0000000000100202 */ /* 0x000fe40000000f00 */
[----:B------:R-:W-:-:S07]  /*0920*/  @!P0 IADD3 R16, PT, PT, R22, UR9, RZ ;  /* 0x0000000916108c10 */ /* 0x000fce000fffe0ff */
.L_x_11:
[----:B------:R-:W-:Y:S05]  /*0930*/  BSYNC.RECONVERGENT B0 ;  /* 0x0000000000007941 */ /* 0x000fea0003800200 */
.L_x_10:
[----:B------:R-:W-:Y:S01]  /*0940*/  IMAD R21, R19, UR11, R16 ;  /* 0x0000000b13157c24 */ /* 0x000fe2000f8e0210 */
[----:B------:R-:W-:Y:S01]  /*0950*/  PRMT R25, R14, 0x7610, R25 ;  /* 0x000076100e197816 */ /* 0x000fe20000000019 */
[----:B------:R-:W-:Y:S02]  /*0960*/  IMAD R19, R23, UR5, R10 ;  /* 0x0000000517137c24 */ /* 0x000fe4000f8e020a */
[----:B------:R-:W-:Y:S01]  /*0970*/  IMAD.WIDE.U32 R16, R17, 0x2, R8 ;  /* 0x0000000211107825 */ /* 0x000fe200078e0008 */
[----:B------:R-:W0:Y:S03]  /*0980*/  LDS.U16 R23, [R12+0x10] ;  /* 0x000010000c177984 */ /* 0x000e260000000400 */
[----:B------:R-:W-:Y:S01]  /*0990*/  IMAD.WIDE.U32 R20, R21, 0x2, R2 ;  /* 0x0000000215147825 */ /* 0x000fe200078e0002 */
[----:B------:R1:W-:Y:S03]  /*09a0*/  STG.E.U16 desc[UR6][R16.64], R25 ;  /* 0x0000001910007986 */ /* 0x0003e6000c101506 */
[----:B------:R-:W-:-:S02]  /*09b0*/  IMAD.WIDE.U32 R18, R19, 0x2, R4 ;  /* 0x0000000213127825 */ /* 0x000fc400078e0004 */
[----:B------:R2:W0:Y:S04]  /*09c0*/  LDG.E.U16 R20, desc[UR6][R20.64] ;  /* 0x0000000614147981 */ /* 0x000428000c1e1500 */
[----:B------:R-:W3:Y:S01]  /*09d0*/  LDG.E.U16 R19, desc[UR6][R18.64] ;  /* 0x0000000612137981 */ /* 0x000ee2000c1e1500 */
[----:B------:R-:W-:Y:S01]  /*09e0*/  VIADD R22, R13, 0x10 ;  /* 0x000000100d167836 */ /* 0x000fe20000000000 */
[----:B------:R-:W-:Y:S01]  /*09f0*/  IADD3 R14, PT, PT, R6, 0x8, RZ ;  /* 0x00000008060e7810 */ /* 0x000fe20007ffe0ff */
[----:B------:R-:W-:Y:S03]  /*0a00*/  BSSY.RECONVERGENT B0, `(.L_x_12) ;  /* 0x000000f000007945 */ /* 0x000fe60003800200 */
[----:B------:R-:W-:Y:S01]  /*0a10*/  IADD3 R24, PT, PT, -R10, R22, RZ ;  /* 0x000000160a187210 */ /* 0x000fe20007ffe1ff */
[----:B-1----:R-:W-:-:S03]  /*0a20*/  IMAD R17, R14, R7, R10 ;  /* 0x000000070e117224 */ /* 0x002fc600078e020a */
[----:B------:R-:W-:-:S13]  /*0a30*/  ISETP.GT.AND P0, PT, R24, UR10, PT ;  /* 0x0000000a18007c0c */ /* 0x000fda000bf04270 */
[----:B------:R-:W-:Y:S01]  /*0a40*/  @!P0 IMAD R14, R22, UR11, RZ ;  /* 0x0000000b160e8c24 */ /* 0x000fe2000f8e02ff */
[----:B--2---:R-:W-:Y:S01]  /*0a50*/  @!P0 MOV R21, R11 ;  /* 0x0000000b00158202 */ /* 0x004fe20000000f00 */
[----:B0-----:R-:W-:-:S04]  /*0a60*/  HADD2 R23, R20.H0_H0, R23.H0_H0 ;  /* 0x2000001714177230 */ /* 0x001fc80000000800 */
[----:B---3--:R-:W-:Y:S01]  /*0a70*/  HADD2 R19, R19.H0_H0, R23.H0_H0 ;  /* 0x2000001713137230 */ /* 0x008fe20000000800 */
[----:B------:R-:W-:-:S03]  /*0a80*/  IADD3 R23, PT, PT, R15, 0x10, RZ ;  /* 0x000000100f177810 */ /* 0x000fc60007ffe0ff */
[----:B------:R-:W-:Y:S01]  /*0a90*/  HMUL2 R19, R19.H0_H0, UR4.H0_H0 ;  /* 0x2000000413137c32 */ /* 0x000fe20008000800 */
[----:B------:R-:W-:Y:S06]  /*0aa0*/  @!P0 BRA `(.L_x_13) ;  /* 0x0000000000108947 */ /* 0x000fec0003800000 */
[----:B------:R-:W-:Y:S02]  /*0ab0*/  ISETP.GE.AND P0, PT, R24, UR9, PT ;  /* 0x0000000918007c0c */ /* 0x000fe4000bf06270 */
[----:B------:R-:W-:-:S11]  /*0ac0*/  IADD3 R21, PT, PT, R11, R22, RZ ;  /* 0x000000160b157210 */ /* 0x000fd60007ffe0ff */
[----:B------:R-:W-:Y:S01]  /*0ad0*/  @P0 IMAD.MOV.U32 R14, RZ, RZ, R0 ;  /* 0x000000ffff0e0224 */ /* 0x000fe200078e0000 */
[----:B------:R-:W-:-:S07]  /*0ae0*/  @!P0 IADD3 R14, PT, PT, R24, UR9, RZ ;  /* 0x00000009180e8c10 */ /* 0x000fce000fffe0ff */
.L_x_13:
[----:B------:R-:W-:Y:S05]  /*0af0*/  BSYNC.RECONVERGENT B0 ;  /* 0x0000000000007941 */ /* 0x000fea0003800200 */
.L_x_12:
[----:B------:R-:W-:Y:S01]  /*0b00*/  IMAD R21, R21, UR11, R14 ;  /* 0x0000000b15157c24 */ /* 0x000fe2000f8e020e */
[----:B------:R-:W-:Y:S01]  /*0b10*/  PRMT R24, R19, 0x7610, R24 ;  /* 0x0000761013187816 */ /* 0x000fe20000000018 */
[----:B------:R-:W-:Y:S02]  /*0b20*/  IMAD R23, R23, UR5, R10 ;  /* 0x0000000517177c24 */ /* 0x000fe4000f8e020a */
[----:B------:R-:W-:-:S04]  /*0b30*/  IMAD.WIDE.U32 R16, R17, 0x2, R8 ;  /* 0x0000000211107825 */ /* 0x000fc800078e0008 */
[----:B------:R-:W-:Y:S01]  /*0b40*/  IMAD.WIDE.U32 R20, R21, 0x2, R2 ;  /* 0x0000000215147825 */ /* 0x000fe200078e0002 */
[----:B------:R-:W-:Y:S03]  /*0b50*/  STG.E.U16 desc[UR6][R16.64], R24 ;  /* 0x0000001810007986 */ /* 0x000fe6000c101506 */
[----:B------:R-:W-:Y:S02]  /*0b60*/  IMAD.WIDE.U32 R18, R23, 0x2, R4 ;  /* 0x0000000217127825 */ /* 0x000fe400078e0004 */
[----:B------:R-:W2:Y:S04]  /*0b70*/  LDG.E.U16 R20, desc[UR6][R20.64] ;  /* 0x0000000614147981 */ /* 0x000ea8000c1e1500 */
[----:B------:R-:W3:Y:S01]  /*0b80*/  LDG.E.U16 R19, desc[UR6][R18.64] ;  /* 0x0000000612137981 */ /* 0x000ee2000c1e1500 */
[----:B------:R-:W-:Y:S01]  /*0b90*/  IADD3 R14, PT, PT, R13, 0x18, RZ ;  /* 0x000000180d0e7810 */ /* 0x000fe20007ffe0ff */
[----:B------:R-:W-:Y:S01]  /*0ba0*/  VIADD R13, R6, 0x10 ;  /* 0x00000010060d7836 */ /* 0x000fe20000000000 */
[----:B------:R-:W-:Y:S01]  /*0bb0*/  BSSY.RECONVERGENT B0, `(.L_x_14) ;  /* 0x000000e000007945 */ /* 0x000fe20003800200 */
[----:B------:R-:W2:Y:S01]  /*0bc0*/  LDS.U16 R23, [R12+0x20] ;  /* 0x000020000c177984 */ /* 0x000ea20000000400 */
[----:B------:R-:W-:Y:S01]  /*0bd0*/  IADD3 R22, PT, PT, -R10, R14, RZ ;  /* 0x0000000e0a167210 */ /* 0x000fe20007ffe1ff */
[----:B------:R-:W-:Y:S01]  /*0be0*/  IMAD R13, R13, R7, R10 ;  /* 0x000000070d0d7224 */ /* 0x000fe200078e020a */
[----:B------:R-:W-:-:S02]  /*0bf0*/  IADD3 R15, PT, PT, R15, 0x18, RZ ;  /* 0x000000180f0f7810 */ /* 0x000fc40007ffe0ff */
[----:B------:R-:W-:-:S13]  /*0c00*/  ISETP.GT.AND P0, PT, R22, UR10, PT ;  /* 0x0000000a16007c0c */ /* 0x000fda000bf04270 */
[----:B------:R-:W-:Y:S02]  /*0c10*/  @!P0 IMAD R0, R14, UR11, RZ ;  /* 0x0000000b0e008c24 */ /* 0x000fe4000f8e02ff */
[----:B--2---:R-:W-:-:S04]  /*0c20*/  HADD2 R23, R20.H0_H0, R23.H0_H0 ;  /* 0x2000001714177230 */ /* 0x004fc80000000800 */
[----:B---3--:R-:W-:-:S04]  /*0c30*/  HADD2 R19, R19.H0_H0, R23.H0_H0 ;  /* 0x2000001713137230 */ /* 0x008fc80000000800 */
[----:B------:R-:W-:Y:S01]  /*0c40*/  HMUL2 R19, R19.H0_H0, UR4.H0_H0 ;  /* 0x2000000413137c32 */ /* 0x000fe20008000800 */
[----:B------:R-:W-:Y:S06]  /*0c50*/  @!P0 BRA `(.L_x_15) ;  /* 0x00000000000c8947 */ /* 0x000fec0003800000 */
[----:B------:R-:W-:Y:S02]  /*0c60*/  ISETP.GE.AND P0, PT, R22, UR9, PT ;  /* 0x0000000916007c0c */ /* 0x000fe4000bf06270 */
[----:B------:R-:W-:-:S11]  /*0c70*/  IADD3 R11, PT, PT, R11, R14, RZ ;  /* 0x0000000e0b0b7210 */ /* 0x000fd60007ffe0ff */
[----:B------:R-:W-:-:S07]  /*0c80*/  @!P0 IADD3 R0, PT, PT, R22, UR9, RZ ;  /* 0x0000000916008c10 */ /* 0x000fce000fffe0ff */
.L_x_15:
[----:B------:R-:W-:Y:S05]  /*0c90*/  BSYNC.RECONVERGENT B0 ;  /* 0x0000000000007941 */ /* 0x000fea0003800200 */
.L_x_14:
[----:B------:R-:W-:Y:S02]  /*0ca0*/  IMAD R11, R11, UR11, R0 ;  /* 0x0000000b0b0b7c24 */ /* 0x000fe4000f8e0200 */
[----:B------:R-:W-:Y:S02]  /*0cb0*/  IMAD R17, R15, UR5, R10 ;  /* 0x000000050f117c24 */ /* 0x000fe4000f8e020a */
[----:B------:R-:W-:-:S04]  /*0cc0*/  IMAD.WIDE.U32 R14, R13, 0x2, R8 ;  /* 0x000000020d0e7825 */ /* 0x000fc800078e0008 */
[----:B------:R-:W-:Y:S01]  /*0cd0*/  IMAD.WIDE.U32 R2, R11, 0x2, R2 ;  /* 0x000000020b027825 */ /* 0x000fe200078e0002 */
[----:B------:R-:W-:Y:S03]  /*0ce0*/  STG.E.U16 desc[UR6][R14.64], R19 ;  /* 0x000000130e007986 */ /* 0x000fe6000c101506 */
[----:B------:R-:W-:Y:S01]  /*0cf0*/  IMAD.WIDE.U32 R4, R17, 0x2, R4 ;  /* 0x0000000211047825 */ /* 0x000fe200078e0004 */
[----:B------:R-:W0:Y:S04]  /*0d00*/  LDS.U16 R11, [R12+0x30] ;  /* 0x000030000c0b7984 */ /* 0x000e280000000400 */
[----:B------:R-:W0:Y:S04]  /*0d10*/  LDG.E.U16 R2, desc[UR6][R2.64] ;  /* 0x0000000602027981 */ /* 0x000e28000c1e1500 */
[----:B------:R-:W2:Y:S01]  /*0d20*/  LDG.E.U16 R5, desc[UR6][R4.64] ;  /* 0x0000000604057981 */ /* 0x000ea2000c1e1500 */
[----:B------:R-:W-:-:S05]  /*0d30*/  IADD3 R6, PT, PT, R6, 0x18, RZ ;  /* 0x0000001806067810 */ /* 0x000fca0007ffe0ff */
[----:B------:R-:W-:-:S04]  /*0d40*/  IMAD R7, R6, R7, R10 ;  /* 0x0000000706077224 */ /* 0x000fc800078e020a */
[----:B------:R-:W-:-:S04]  /*0d50*/  IMAD.WIDE.U32 R8, R7, 0x2, R8 ;  /* 0x0000000207087825 */ /* 0x000fc800078e0008 */
[----:B0-----:R-:W-:-:S04]  /*0d60*/  HADD2 R11, R2.H0_H0, R11.H0_H0 ;  /* 0x2000000b020b7230 */ /* 0x001fc80000000800 */
[----:B--2---:R-:W-:-:S04]  /*0d70*/  HADD2 R5, R5.H0_H0, R11.H0_H0 ;  /* 0x2000000b05057230 */ /* 0x004fc80000000800 */
[----:B------:R-:W-:-:S05]  /*0d80*/  HMUL2 R5, R5.H0_H0, UR4.H0_H0 ;  /* 0x2000000405057c32 */ /* 0x000fca0008000800 */
[----:B------:R-:W-:Y:S01]  /*0d90*/  STG.E.U16 desc[UR6][R8.64], R5 ;  /* 0x0000000508007986 */ /* 0x000fe2000c101506 */
[----:B------:R-:W-:Y:S05]  /*0da0*/  EXIT ;  /* 0x000000000000794d */ /* 0x000fea0003800000 */
.L_x_16:
[----:B------:R-:W-:-:S00]  /*0db0*/  BRA `(.L_x_16) ;  /* 0xfffffffc00fc7947 */ /* 0x000fc0000383ffff */
[----:B------:R-:W-:-:S00]  /*0dc0*/  NOP ;  /* 0x0000000000007918 */ /* 0x000fc00000000000 */
        /* <DEDUP_REMOVED lines=11> */
.L_x_47:


//--------------------- .text._Z14mul3D_baselineI6__halfEvPKT_PS1_4dim3S1_ --------------------------
	.section	.text._Z14mul3D_baselineI6__halfEvPKT_PS1_4dim3S1_,"ax",@progbits
	.align	128
        .global         _Z14mul3D_baselineI6__halfEvPKT_PS1_4dim3S1_
        .type           _Z14mul3D_baselineI6__halfEvPKT_PS1_4dim3S1_,@function
        .size           _Z14mul3D_baselineI6__halfEvPKT_PS1_4dim3S1_,(.L_x_48 - _Z14mul3D_baselineI6__halfEvPKT_PS1_4dim3S1_)
        .other          _Z14mul3D_baselineI6__halfEvPKT_PS1_4dim3S1_,@"STO_CUDA_ENTRY STV_DEFAULT"
_Z14mul3D_baselineI6__halfEvPKT_PS1_4dim3S1_:
.text._Z14mul3D_baselineI6__halfEvPKT_PS1_4dim3S1_:
[----:B------:R-:W-:Y:S01]  /*0000*/  LDC R1, c[0x0][0x37c] ;  /* 0x0000df00ff017b82 */ /* 0x000fe20000000800 */
[----:B------:R-:W0:Y:S01]  /*0010*/  LDCU UR6, c[0x0][0x398] ;  /* 0x00007300ff0677ac */ /* 0x000e220008000800 */
[----:B------:R-:W1:Y:S06]  /*0020*/  S2R R10, SR_TID.X ;  /* 0x00000000000a7919 */ /* 0x000e6c0000002100 */
[----:B------:R-:W1:Y:S01]  /*0030*/  S2UR UR5, SR_CTAID.X ;  /* 0x00000000000579c3 */ /* 0x000e620000002500 */
[----:B------:R-:W2:Y:S07]  /*0040*/  LDCU.64 UR8, c[0x0][0x390] ;  /* 0x00007200ff0877ac */ /* 0x000eae0008000a00 */
[----:B------:R-:W1:Y:S01]  /*0050*/  LDC R9, c[0x0][0x360] ;  /* 0x0000d800ff097b82 */ /* 0x000e620000000800 */
[----:B0-----:R-:W0:Y:S01]  /*0060*/  I2F.U32.RP R7, UR6 ;  /* 0x0000000600077d06 */ /* 0x001e220008209000 */
[----:B------:R-:W-:Y:S01]  /*0070*/  ISETP.NE.U32.AND P5, PT, RZ, UR6, PT ;  /* 0x00000006ff007c0c */ /* 0x000fe2000bfa5070 */
[----:B--2---:R-:W-:-:S06]  /*0080*/  UIMAD UR4, UR9, UR6, URZ ;  /* 0x00000006090472a4 */ /* 0x004fcc000f8e02ff */
[----:B------:R-:W-:Y:S01]  /*0090*/  I2F.U32.RP R6, UR8 ;  /* 0x0000000800067d06 */ /* 0x000fe20008209000 */
[----:B------:R-:W-:-:S07]  /*00a0*/  ISETP.NE.U32.AND P2, PT, RZ, UR4, PT ;  /* 0x00000004ff007c0c */ /* 0x000fce000bf45070 */
[----:B------:R-:W2:Y:S08]  /*00b0*/  I2F.U32.RP R0, UR4 ;  /* 0x0000000400007d06 */ /* 0x000eb00008209000 */
[----:B0-----:R-:W0:Y:S08]  /*00c0*/  MUFU.RCP R7, R7 ;  /* 0x0000000700077308 */ /* 0x001e300000001000 */
[----:B--2---:R-:W2:Y:S08]  /*00d0*/  MUFU.RCP R0, R0 ;  /* 0x0000000000007308 */ /* 0x004eb00000001000 */
[----:B------:R-:W-:Y:S01]  /*00e0*/  I2F.U32.RP R8, UR9 ;  /* 0x0000000900087d06 */ /* 0x000fe20008209000 */
[----:B0-----:R-:W-:-:S02]  /*00f0*/  IADD3 R2, PT, PT, R7, 0xffffffe, RZ ;  /* 0x0ffffffe07027810 */ /* 0x001fc40007ffe0ff */
[----:B------:R-:W-:-:S05]  /*0100*/  IADD3 R7, PT, PT, RZ, -UR4, RZ ;  /* 0x80000004ff077c10 */ /* 0x000fca000fffe0ff */
[----:B------:R0:W3:Y:S01]  /*0110*/  F2I.FTZ.U32.TRUNC.NTZ R3, R2 ;  /* 0x0000000200037305 */ /* 0x0000e2000021f000 */
[----:B--2---:R-:W-:Y:S02]  /*0120*/  VIADD R4, R0, 0xffffffe ;  /* 0x0ffffffe00047836 */ /* 0x004fe40000000000 */
[----:B-1----:R-:W-:-:S05]  /*0130*/  IMAD R0, R9, UR5, R10 ;  /* 0x0000000509007c24 */ /* 0x002fca000f8e020a */
[----:B------:R1:W2:Y:S01]  /*0140*/  F2I.FTZ.U32.TRUNC.NTZ R5, R4 ;  /* 0x0000000400057305 */ /* 0x0002a2000021f000 */
[----:B0-----:R-:W-:Y:S02]  /*0150*/  IMAD.MOV.U32 R2, RZ, RZ, RZ ;  /* 0x000000ffff027224 */ /* 0x001fe400078e00ff */
[----:B---3--:R-:W-:-:S05]  /*0160*/  IMAD.MOV R11, RZ, RZ, -R3 ;  /* 0x000000ffff0b7224 */ /* 0x008fca00078e0a03 */
[----:B------:R-:W0:Y:S01]  /*0170*/  MUFU.RCP R6, R6 ;  /* 0x0000000600067308 */ /* 0x000e220000001000 */
[----:B-1----:R-:W-:Y:S02]  /*0180*/  HFMA2 R4, -RZ, RZ, 0, 0 ;  /* 0x00000000ff047431 */ /* 0x002fe400000001ff */
[----:B------:R-:W-:Y:S02]  /*0190*/  IMAD R11, R11, UR6, RZ ;  /* 0x000000060b0b7c24 */ /* 0x000fe4000f8e02ff */
[----:B--2---:R-:W-:-:S03]  /*01a0*/  IMAD R7, R7, R5, RZ ;  /* 0x0000000507077224 */ /* 0x004fc600078e02ff */
[----:B------:R-:W1:Y:S01]  /*01b0*/  MUFU.RCP R8, R8 ;  /* 0x0000000800087308 */ /* 0x000e620000001000 */
[----:B------:R-:W-:-:S04]  /*01c0*/  IMAD.HI.U32 R5, R5, R7, R4 ;  /* 0x0000000705057227 */ /* 0x000fc800078e0004 */
[----:B------:R-:W-:-:S04]  /*01d0*/  IMAD.HI.U32 R7, R3, R11, R2 ;  /* 0x0000000b03077227 */ /* 0x000fc800078e0002 */
[----:B------:R-:W-:Y:S01]  /*01e0*/  IMAD.HI.U32 R3, R5, R0, RZ ;  /* 0x0000000005037227 */ /* 0x000fe200078e00ff */
[----:B0-----:R-:W-:-:S03]  /*01f0*/  IADD3 R5, PT, PT, R6, 0xffffffe, RZ ;  /* 0x0ffffffe06057810 */ /* 0x001fc60007ffe0ff */
[----:B------:R-:W-:-:S03]  /*0200*/  IMAD.HI.U32 R2, R7, R0, RZ ;  /* 0x0000000007027227 */ /* 0x000fc600078e00ff */
[----:B------:R-:W0:Y:S01]  /*0210*/  F2I.FTZ.U32.TRUNC.NTZ R5, R5 ;  /* 0x0000000500057305 */ /* 0x000e22000021f000 */
[----:B------:R-:W-:Y:S01]  /*0220*/  IMAD.MOV R7, RZ, RZ, -R3 ;  /* 0x000000ffff077224 */ /* 0x000fe200078e0a03 */
[----:B------:R-:W-:-:S03]  /*0230*/  IADD3 R9, PT, PT, -R2, RZ, RZ ;  /* 0x000000ff02097210 */ /* 0x000fc60007ffe1ff */
[--C-:B------:R-:W-:Y:S02]  /*0240*/  IMAD R4, R7, UR4, R0.reuse ;  /* 0x0000000407047c24 */ /* 0x100fe4000f8e0200 */
[----:B------:R-:W-:Y:S02]  /*0250*/  IMAD R6, R9, UR6, R0 ;  /* 0x0000000609067c24 */ /* 0x000fe4000f8e0200 */
[----:B-1----:R-:W-:Y:S01]  /*0260*/  VIADD R7, R8, 0xffffffe ;  /* 0x0ffffffe08077836 */ /* 0x002fe20000000000 */
[----:B------:R-:W-:Y:S02]  /*0270*/  ISETP.GE.U32.AND P0, PT, R4, UR4, PT ;  /* 0x0000000404007c0c */ /* 0x000fe4000bf06070 */
[----:B------:R-:W-:-:S03]  /*0280*/  ISETP.GE.U32.AND P3, PT, R6, UR6, PT ;  /* 0x0000000606007c0c */ /* 0x000fc6000bf66070 */
[----:B------:R-:W1:Y:S01]  /*0290*/  F2I.FTZ.U32.TRUNC.NTZ R7, R7 ;  /* 0x0000000700077305 */ /* 0x000e62000021f000 */
[----:B0-----:R-:W-:-:S04]  /*02a0*/  IMAD.MOV R9, RZ, RZ, -R5 ;  /* 0x000000ffff097224 */ /* 0x001fc800078e0a05 */
[----:B------:R-:W-:-:S03]  /*02b0*/  IMAD R9, R9, UR8, RZ ;  /* 0x0000000809097c24 */ /* 0x000fc6000f8e02ff */
[----:B------:R-:W-:Y:S01]  /*02c0*/  @P0 IADD3 R4, PT, PT, R4, -UR4, RZ ;  /* 0x8000000404040c10 */ /* 0x000fe2000fffe0ff */
[----:B------:R-:W-:Y:S01]  /*02d0*/  @P0 VIADD R3, R3, 0x1 ;  /* 0x0000000103030836 */ /* 0x000fe20000000000 */
[----:B------:R-:W-:Y:S02]  /*02e0*/  @P3 IADD3 R6, PT, PT, R6, -UR6, RZ ;  /* 0x8000000606063c10 */ /* 0x000fe4000fffe0ff */
[----:B------:R-:W-:Y:S02]  /*02f0*/  ISETP.GE.U32.AND P1, PT, R4, UR4, PT ;  /* 0x0000000404007c0c */ /* 0x000fe4000bf26070 */
[----:B------:R-:W-:Y:S02]  /*0300*/  ISETP.GE.U32.AND P4, PT, R6, UR6, PT ;  /* 0x0000000606007c0c */ /* 0x000fe4000bf86070 */
[----:B------:R-:W-:Y:S02]  /*0310*/  MOV R4, RZ ;  /* 0x000000ff00047202 */ /* 0x000fe40000000f00 */
[----:B-1----:R-:W-:-:S02]  /*0320*/  IADD3 R6, PT, PT, RZ, -R7, RZ ;  /* 0x80000007ff067210 */ /* 0x002fc40007ffe0ff */
[----:B------:R-:W-:Y:S01]  /*0330*/  @P3 IADD3 R2, PT, PT, R2, 0x1, RZ ;  /* 0x0000000102023810 */ /* 0x000fe20007ffe0ff */
[----:B------:R-:W-:Y:S01]  /*0340*/  IMAD.HI.U32 R4, R5, R9, R4 ;  /* 0x0000000905047227 */ /* 0x000fe200078e0004 */
[----:B------:R-:W-:-:S03]  /*0350*/  ISETP.NE.U32.AND P3, PT, RZ, UR9, PT ;  /* 0x00000009ff007c0c */ /* 0x000fc6000bf65070 */
[----:B------:R-:W-:Y:S02]  /*0360*/  IMAD R5, R6, UR9, RZ ;  /* 0x0000000906057c24 */ /* 0x000fe4000f8e02ff */
[----:B------:R-:W-:Y:S01]  /*0370*/  HFMA2 R6, -RZ, RZ, 0, 0 ;  /* 0x00000000ff067431 */ /* 0x000fe200000001ff */
[----:B------:R-:W-:Y:S01]  /*0380*/  @P1 IADD3 R3, PT, PT, R3, 0x1, RZ ;  /* 0x0000000103031810 */ /* 0x000fe20007ffe0ff */
[----:B------:R-:W-:Y:S01]  /*0390*/  @P4 VIADD R2, R2, 0x1 ;  /* 0x0000000102024836 */ /* 0x000fe20000000000 */
[----:B------:R-:W-:Y:S01]  /*03a0*/  @!P2 LOP3.LUT R3, RZ, UR4, RZ, 0x33, !PT ;  /* 0x00000004ff03ac12 */ /* 0x000fe2000f8e33ff */
[----:B------:R-:W0:Y:S01]  /*03b0*/  LDCU.64 UR4, c[0x0][0x358] ;  /* 0x00006b00ff0477ac */ /* 0x000e220008000a00 */
[----:B------:R-:W-:-:S03]  /*03c0*/  @!P5 LOP3.LUT R2, RZ, UR6, RZ, 0x33, !PT ;  /* 0x00000006ff02dc12 */ /* 0x000fc6000f8e33ff */
[----:B------:R-:W-:-:S04]  /*03d0*/  IMAD.HI.U32 R4, R4, R3, RZ ;  /* 0x0000000304047227 */ /* 0x000fc800078e00ff */
[----:B------:R-:W-:Y:S01]  /*03e0*/  IMAD.HI.U32 R7, R7, R5, R6 ;  /* 0x0000000507077227 */ /* 0x000fe200078e0006 */
[----:B------:R-:W-:-:S05]  /*03f0*/  IADD3 R4, PT, PT, -R4, RZ, RZ ;  /* 0x000000ff04047210 */ /* 0x000fca0007ffe1ff */
[----:B------:R-:W-:-:S04]  /*0400*/  IMAD.HI.U32 R7, R7, R2, RZ ;  /* 0x0000000207077227 */ /* 0x000fc800078e00ff */
[----:B------:R-:W-:Y:S02]  /*0410*/  IMAD.MOV R7, RZ, RZ, -R7 ;  /* 0x000000ffff077224 */ /* 0x000fe400078e0a07 */
[----:B------:R-:W-:Y:S02]  /*0420*/  IMAD R3, R4, UR8, R3 ;  /* 0x0000000804037c24 */ /* 0x000fe4000f8e0203 */
[----:B------:R-:W-:Y:S01]  /*0430*/  IMAD R6, R7, UR9, R2 ;  /* 0x0000000907067c24 */ /* 0x000fe2000f8e0202 */
[----:B------:R-:W1:Y:S01]  /*0440*/  LDC.64 R4, c[0x0][0x380] ;  /* 0x0000e000ff047b82 */ /* 0x000e620000000a00 */
[----:B------:R-:W-:Y:S02]  /*0450*/  IADD3 R7, PT, PT, -R2, RZ, RZ ;  /* 0x000000ff02077210 */ /* 0x000fe40007ffe1ff */
[----:B------:R-:W-:Y:S02]  /*0460*/  ISETP.GE.U32.AND P0, PT, R3, UR8, PT ;  /* 0x0000000803007c0c */ /* 0x000fe4000bf06070 */
[----:B------:R-:W-:Y:S01]  /*0470*/  ISETP.GE.U32.AND P1, PT, R6, UR9, PT ;  /* 0x0000000906007c0c */ /* 0x000fe2000bf26070 */
[----:B------:R-:W-:-:S10]  /*0480*/  IMAD R0, R7, UR6, R0 ;  /* 0x0000000607007c24 */ /* 0x000fd4000f8e0200 */
[----:B------:R-:W-:Y:S02]  /*0490*/  @P0 IADD3 R3, PT, PT, R3, -UR8, RZ ;  /* 0x8000000803030c10 */ /* 0x000fe4000fffe0ff */
[----:B------:R-:W-:Y:S02]  /*04a0*/  @P1 IADD3 R6, PT, PT, R6, -UR9, RZ ;  /* 0x8000000906061c10 */ /* 0x000fe4000fffe0ff */
[----:B------:R-:W-:Y:S02]  /*04b0*/  ISETP.GE.U32.AND P0, PT, R3, UR8, PT ;  /* 0x0000000803007c0c */ /* 0x000fe4000bf06070 */
[----:B------:R-:W-:Y:S02]  /*04c0*/  ISETP.GE.U32.AND P2, PT, R6, UR9, PT ;  /* 0x0000000906007c0c */ /* 0x000fe4000bf46070 */
[----:B------:R-:W-:-:S09]  /*04d0*/  ISETP.NE.U32.AND P1, PT, RZ, UR8, PT ;  /* 0x00000008ff007c0c */ /* 0x000fd2000bf25070 */
[----:B------:R-:W-:Y:S02]  /*04e0*/  @P0 VIADD R3, R3, -UR8 ;  /* 0x8000000803030c36 */ /* 0x000fe40008000000 */
[----:B------:R-:W-:Y:S02]  /*04f0*/  @P2 IADD3 R6, PT, PT, R6, -UR9, RZ ;  /* 0x8000000906062c10 */ /* 0x000fe4000fffe0ff */
[----:B------:R-:W-:Y:S02]  /*0500*/  @!P1 LOP3.LUT R3, RZ, UR8, RZ, 0x33, !PT ;  /* 0x00000008ff039c12 */ /* 0x000fe4000f8e33ff */
[----:B------:R-:W-:-:S05]  /*0510*/  @!P3 LOP3.LUT R6, RZ, UR9, RZ, 0x33, !PT ;  /* 0x00000009ff06bc12 */ /* 0x000fca000f8e33ff */
[----:B------:R-:W-:-:S04]  /*0520*/  IMAD R3, R3, UR9, R6 ;  /* 0x0000000903037c24 */ /* 0x000fc8000f8e0206 */
[----:B------:R-:W-:Y:S01]  /*0530*/  IMAD R7, R3, UR6, R0 ;  /* 0x0000000603077c24 */ /* 0x000fe2000f8e0200 */
[----:B------:R-:W2:Y:S03]  /*0540*/  LDCU.U16 UR6, c[0x0][0x39c] ;  /* 0x00007380ff0677ac */ /* 0x000ea60008000400 */
[C---:B-1----:R-:W-:Y:S02]  /*0550*/  IMAD.WIDE.U32 R2, R7.reuse, 0x2, R4 ;  /* 0x0000000207027825 */ /* 0x042fe400078e0004 */
[----:B------:R-:W1:Y:S04]  /*0560*/  LDC.64 R4, c[0x0][0x388] ;  /* 0x0000e200ff047b82 */ /* 0x000e680000000a00 */
[----:B0-----:R-:W2:Y:S01]  /*0570*/  LDG.E.U16 R2, desc[UR4][R2.64] ;  /* 0x0000000402027981 */ /* 0x001ea2000c1e1500 */
[----:B-1----:R-:W-:-:S04]  /*0580*/  IMAD.WIDE.U32 R4, R7, 0x2, R4 ;  /* 0x0000000207047825 */ /* 0x002fc800078e0004 */
[----:B--2---:R-:W-:-:S05]  /*0590*/  HMUL2 R0, R2.H0_H0, UR6.H0_H0 ;  /* 0x2000000602007c32 */ /* 0x004fca0008000800 */
[----:B------:R-:W-:Y:S01]  /*05a0*/  STG.E.U16 desc[UR4][R4.64], R0 ;  /* 0x0000000004007986 */ /* 0x000fe2000c101504 */
[----:B------:R-:W-:Y:S05]  /*05b0*/  EXIT ;  /* 0x000000000000794d */ /* 0x000fea0003800000 */
.L_x_17:
        /* <DEDUP_REMOVED lines=12> */
.L_x_48:


//--------------------- .text._Z30GatherAddGatherTranspose_fusedI6__halfEvPKT_PKlS3_S5_PS1_4dim3S7_S7_S7_S7_ --------------------------
	.section	.text._Z30GatherAddGatherTranspose_fusedI6__halfEvPKT_PKlS3_S5_PS1_4dim3S7_S7_S7_S7_,"ax",@progbits
	.align	128
        .global         _Z30GatherAddGatherTranspose_fusedI6__halfEvPKT_PKlS3_S5_PS1_4dim3S7_S7_S7_S7_
        .type           _Z30GatherAddGatherTranspose_fusedI6__halfEvPKT_PKlS3_S5_PS1_4dim3S7_S7_S7_S7_,@function
        .size           _Z30GatherAddGatherTranspose_fusedI6__halfEvPKT_PKlS3_S5_PS1_4dim3S7_S7_S7_S7_,(.L_x_49 - _Z30GatherAddGatherTranspose_fusedI6__halfEvPKT_PKlS3_S5_PS1_4dim3S7_S7_S7_S7_)
        .other          _Z30GatherAddGatherTranspose_fusedI6__halfEvPKT_PKlS3_S5_PS1_4dim3S7_S7_S7_S7_,@"STO_CUDA_ENTRY STV_DEFAULT"
_Z30GatherAddGatherTranspose_fusedI6__halfEvPKT_PKlS3_S5_PS1_4dim3S7_S7_S7_S7_:
.text._Z30GatherAddGatherTranspose_fusedI6__halfEvPKT_PKlS3_S5_PS1_4dim3S7_S7_S7_S7_:
[----:B------:R-:W-:Y:S01]  /*0000*/  LDC R1, c[0x0][0x37c] ;  /* 0x0000df00ff017b82 */ /* 0x000fe20000000800 */
[----:B------:R-:W0:Y:S07]  /*0010*/  S2R R9, SR_CTAID.Y ;  /* 0x0000000000097919 */ /* 0x000e2e0000002600 */
[----:B------:R-:W1:Y:S01]  /*0020*/  S2UR UR8, SR_CTAID.Z ;  /* 0x00000000000879c3 */ /* 0x000e620000002700 */
[----:B------:R-:W1:Y:S01]  /*0030*/  LDCU UR4, c[0x0][0x3c4] ;  /* 0x00007880ff0477ac */ /* 0x000e620008000800 */
[----:B------:R-:W-:Y:S01]  /*0040*/  BSSY.RECONVERGENT B0, `(.L_x_18) ;  /* 0x0000016000007945 */ /* 0x000fe20003800200 */
[----:B------:R-:W0:Y:S01]  /*0050*/  S2R R4, SR_TID.X ;  /* 0x0000000000047919 */ /* 0x000e220000002100 */
[----:B------:R-:W2:Y:S01]  /*0060*/  LDCU.64 UR6, c[0x0][0x358] ;  /* 0x00006b00ff0677ac */ /* 0x000ea20008000a00 */
[----:B------:R-:W3:Y:S03]  /*0070*/  S2R R7, SR_CTAID.X ;  /* 0x0000000000077919 */ /* 0x000ee60000002500 */
[----:B------:R-:W4:Y:S01]  /*0080*/  LDC.64 R2, c[0x0][0x390] ;  /* 0x0000e400ff027b82 */ /* 0x000f220000000a00 */
[----:B------:R-:W0:Y:S01]  /*0090*/  LDCU UR9, c[0x0][0x3c8] ;  /* 0x00007900ff0977ac */ /* 0x000e220008000800 */
[----:B------:R-:W3:Y:S01]  /*00a0*/  S2R R0, SR_TID.Y ;  /* 0x0000000000007919 */ /* 0x000ee20000002200 */
[----:B-1----:R-:W-:-:S06]  /*00b0*/  UIMAD UR4, UR8, UR4, URZ ;  /* 0x00000004080472a4 */ /* 0x002fcc000f8e02ff */
[----:B------:R-:W-:Y:S02]  /*00c0*/  IMAD.U32 R8, RZ, RZ, UR4 ;  /* 0x00000004ff087e24 */ /* 0x000fe4000f8e00ff */
[----:B0-----:R-:W-:Y:S01]  /*00d0*/  IMAD R10, R9, 0x20, R4 ;  /* 0x00000020090a7824 */ /* 0x001fe200078e0204 */
[----:B---3--:R-:W-:-:S04]  /*00e0*/  LEA R11, R7, R0, 0x5 ;  /* 0x00000000070b7211 */ /* 0x008fc800078e28ff */
[----:B------:R-:W-:-:S04]  /*00f0*/  IADD3 R12, PT, PT, -R11, R10, RZ ;  /* 0x0000000a0b0c7210 */ /* 0x000fc80007ffe1ff */
[----:B------:R-:W-:-:S13]  /*0100*/  ISETP.GE.AND P0, PT, R12, 0x100, PT ;  /* 0x000001000c00780c */ /* 0x000fda0003f06270 */
[----:B------:R-:W-:Y:S01]  /*0110*/  @P0 IADD3 R5, PT, PT, R11, R8, RZ ;  /* 0x000000080b050210 */ /* 0x000fe20007ffe0ff */
[----:B------:R-:W-:Y:S01]  /*0120*/  @P0 IMAD.MOV.U32 R6, RZ, RZ, 0x1ff ;  /* 0x000001ffff060424 */ /* 0x000fe200078e00ff */
[----:B--2-4-:R-:W-:Y:S06]  /*0130*/  @P0 BRA `(.L_x_19) ;  /* 0x0000000000180947 */ /* 0x014fec0003800000 */
[----:B------:R-:W-:-:S13]  /*0140*/  ISETP.GT.AND P0, PT, R12, -0x100, PT ;  /* 0xffffff000c00780c */ /* 0x000fda0003f04270 */
[----:B------:R-:W0:Y:S01]  /*0150*/  @!P0 LDC R6, c[0x0][0x3c8] ;  /* 0x0000f200ff068b82 */ /* 0x000e220000000800 */
[-C--:B------:R-:W-:Y:S02]  /*0160*/  @!P0 MOV R5, R8.reuse ;  /* 0x0000000800058202 */ /* 0x080fe40000000f00 */
[C---:B------:R-:W-:Y:S01]  /*0170*/  @P0 IADD3 R5, PT, PT, R11.reuse, R8, RZ ;  /* 0x000000080b050210 */ /* 0x040fe20007ffe0ff */
[----:B0-----:R-:W-:Y:S02]  /*0180*/  @!P0 IMAD R6, R11, R6, RZ ;  /* 0x000000060b068224 */ /* 0x001fe400078e02ff */
[----:B------:R-:W-:-:S07]  /*0190*/  @P0 VIADD R6, R12, 0x100 ;  /* 0x000001000c060836 */ /* 0x000fce0000000000 */
.L_x_19:
[----:B------:R-:W-:Y:S05]  /*01a0*/  BSYNC.RECONVERGENT B0 ;  /* 0x0000000000007941 */ /* 0x000fea0003800200 */
.L_x_18:
[----:B------:R-:W-:-:S04]  /*01b0*/  IMAD R13, R5, UR9, R6 ;  /* 0x00000009050d7c24 */ /* 0x000fc8000f8e0206 */
[----:B------:R-:W-:-:S06]  /*01c0*/  IMAD.WIDE.U32 R12, R13, 0x2, R2 ;  /* 0x000000020d0c7825 */ /* 0x000fcc00078e0002 */
[----:B------:R-:W2:Y:S01]  /*01d0*/  LDG.E.U16 R13, desc[UR6][R12.64] ;  /* 0x000000060c0d7981 */ /* 0x000ea2000c1e1500 */
[----:B------:R-:W0:Y:S01]  /*01e0*/  S2UR UR5, SR_CgaCtaId ;  /* 0x00000000000579c3 */ /* 0x000e220000008800 */
[----:B------:R-:W-:Y:S01]  /*01f0*/  UMOV UR4, 0x400 ;  /* 0x0000040000047882 */ /* 0x000fe20000000000 */
[----:B------:R-:W-:Y:S01]  /*0200*/  IADD3 R15, PT, PT, R11, 0x8, RZ ;  /* 0x000000080b0f7810 */ /* 0x000fe20007ffe0ff */
[----:B------:R-:W-:Y:S03]  /*0210*/  BSSY.RECONVERGENT B0, `(.L_x_20) ;  /* 0x0000010000007945 */ /* 0x000fe60003800200 */
[----:B------:R-:W-:-:S04]  /*0220*/  IADD3 R14, PT, PT, R10, -R15, RZ ;  /* 0x8000000f0a0e7210 */ /* 0x000fc80007ffe0ff */
[----:B------:R-:W-:Y:S01]  /*0230*/  ISETP.GT.AND P0, PT, R14, 0xff, PT ;  /* 0x000000ff0e00780c */ /* 0x000fe20003f04270 */
[----:B0-----:R-:W-:-:S06]  /*0240*/  ULEA UR4, UR5, UR4, 0x18 ;  /* 0x0000000405047291 */ /* 0x001fcc000f8ec0ff */
[----:B------:R-:W-:-:S05]  /*0250*/  LEA R5, R4, UR4, 0x1 ;  /* 0x0000000404057c11 */ /* 0x000fca000f8e08ff */
[----:B------:R-:W-:-:S05]  /*0260*/  IMAD R6, R0, 0x42, R5 ;  /* 0x0000004200067824 */ /* 0x000fca00078e0205 */
[----:B--2---:R0:W-:Y:S01]  /*0270*/  STS.U16 [R6], R13 ;  /* 0x0000000d06007388 */ /* 0x0041e20000000400 */
[----:B------:R-:W-:Y:S05]  /*0280*/  @P0 BRA `(.L_x_21) ;  /* 0x0000000000180947 */ /* 0x000fea0003800000 */
[----:B------:R-:W-:-:S13]  /*0290*/  ISETP.GE.AND P0, PT, R14, -0xff, PT ;  /* 0xffffff010e00780c */ /* 0x000fda0003f06270 */
[----:B0-----:R-:W-:Y:S01]  /*02a0*/  @P0 VIADD R13, R14, 0x100 ;  /* 0x000001000e0d0836 */ /* 0x001fe20000000000 */
[----:B------:R-:W-:Y:S01]  /*02b0*/  @P0 IADD3 R12, PT, PT, R8, R15, RZ ;  /* 0x0000000f080c0210 */ /* 0x000fe20007ffe0ff */
[----:B------:R-:W-:Y:S01]  /*02c0*/  @!P0 IMAD R13, R15, UR9, RZ ;  /* 0x000000090f0d8c24 */ /* 0x000fe2000f8e02ff */
[----:B------:R-:W-:Y:S01]  /*02d0*/  @!P0 MOV R12, R8 ;  /* 0x00000008000c8202 */ /* 0x000fe20000000f00 */
[----:B------:R-:W-:Y:S06]  /*02e0*/  BRA `(.L_x_22) ;  /* 0x0000000000087947 */ /* 0x000fec0003800000 */
.L_x_21:
[----:B0-----:R-:W-:Y:S02]  /*02f0*/  HFMA2 R13, -RZ, RZ, 0, 3.0457973480224609375e-05 ;  /* 0x000001ffff0d7431 */ /* 0x001fe400000001ff */
[----:B------:R-:W-:-:S07]  /*0300*/  IMAD.IADD R12, R8, 0x1, R15 ;  /* 0x00000001080c7824 */ /* 0x000fce00078e020f */
.L_x_22:
[----:B------:R-:W-:Y:S05]  /*0310*/  BSYNC.RECONVERGENT B0 ;  /* 0x0000000000007941 */ /* 0x000fea0003800200 */
.L_x_20:
[----:B------:R-:W-:-:S04]  /*0320*/  IMAD R13, R12, UR9, R13 ;  /* 0x000000090c0d7c24 */ /* 0x000fc8000f8e020d */
[----:B------:R-:W-:-:S06]  /*0330*/  IMAD.WIDE.U32 R12, R13, 0x2, R2 ;  /* 0x000000020d0c7825 */ /* 0x000fcc00078e0002 */
[----:B------:R-:W2:Y:S01]  /*0340*/  LDG.E.U16 R13, desc[UR6][R12.64] ;  /* 0x000000060c0d7981 */ /* 0x000ea2000c1e1500 */
[----:B------:R-:W-:Y:S01]  /*0350*/  IADD3 R15, PT, PT, R11, 0x10, RZ ;  /* 0x000000100b0f7810 */ /* 0x000fe20007ffe0ff */
[----:B------:R-:W-:Y:S04]  /*0360*/  BSSY.RECONVERGENT B0, `(.L_x_23) ;  /* 0x000000d000007945 */ /* 0x000fe80003800200 */
[----:B------:R-:W-:-:S05]  /*0370*/  IMAD.IADD R14, R10, 0x1, -R15 ;  /* 0x000000010a0e7824 */ /* 0x000fca00078e0a0f */
[----:B------:R-:W-:Y:S01]  /*0380*/  ISETP.GT.AND P0, PT, R14, 0xff, PT ;  /* 0x000000ff0e00780c */ /* 0x000fe20003f04270 */
[----:B--2---:R0:W-:-:S12]  /*0390*/  STS.U16 [R6+0x210], R13 ;  /* 0x0002100d06007388 */ /* 0x0041d80000000400 */
[----:B------:R-:W-:Y:S05]  /*03a0*/  @P0 BRA `(.L_x_24) ;  /* 0x0000000000180947 */ /* 0x000fea0003800000 */
[----:B------:R-:W-:-:S13]  /*03b0*/  ISETP.GE.AND P0, PT, R14, -0xff, PT ;  /* 0xffffff010e00780c */ /* 0x000fda0003f06270 */
[----:B0-----:R-:W-:Y:S01]  /*03c0*/  @P0 IADD3 R13, PT, PT, R14, 0x100, RZ ;  /* 0x000001000e0d0810 */ /* 0x001fe20007ffe0ff */
[----:B------:R-:W-:Y:S01]  /*03d0*/  @!P0 IMAD R13, R15, UR9, RZ ;  /* 0x000000090f0d8c24 */ /* 0x000fe2000f8e02ff */
[----:B------:R-:W-:Y:S01]  /*03e0*/  @P0 IADD3 R12, PT, PT, R8, R15, RZ ;  /* 0x0000000f080c0210 */ /* 0x000fe20007ffe0ff */
[----:B------:R-:W-:Y:S01]  /*03f0*/  @!P0 IMAD.MOV.U32 R12, RZ, RZ, R8 ;  /* 0x000000ffff0c8224 */ /* 0x000fe200078e0008 */
[----:B------:R-:W-:Y:S06]  /*0400*/  BRA `(.L_x_25) ;  /* 0x0000000000087947 */ /* 0x000fec0003800000 */
.L_x_24:
[----:B------:R-:W-:Y:S02]  /*0410*/  IADD3 R12, PT, PT, R8, R15, RZ ;  /* 0x0000000f080c7210 */ /* 0x000fe40007ffe0ff */
[----:B0-----:R-:W-:-:S07]  /*0420*/  MOV R13, 0x1ff ;  /* 0x000001ff000d7802 */ /* 0x001fce0000000f00 */
.L_x_25:
[----:B------:R-:W-:Y:S05]  /*0430*/  BSYNC.RECONVERGENT B0 ;  /* 0x0000000000007941 */ /* 0x000fea0003800200 */
.L_x_23:
[----:B------:R-:W-:-:S04]  /*0440*/  IMAD R13, R12, UR9, R13 ;  /* 0x000000090c0d7c24 */ /* 0x000fc8000f8e020d */
[----:B------:R-:W-:-:S06]  /*0450*/  IMAD.WIDE.U32 R12, R13, 0x2, R2 ;  /* 0x000000020d0c7825 */ /* 0x000fcc00078e0002 */
[----:B------:R-:W2:Y:S01]  /*0460*/  LDG.E.U16 R13, desc[UR6][R12.64] ;  /* 0x000000060c0d7981 */ /* 0x000ea2000c1e1500 */
[----:B------:R-:W-:Y:S01]  /*0470*/  VIADD R11, R11, 0x18 ;  /* 0x000000180b0b7836 */ /* 0x000fe20000000000 */
[----:B------:R-:W-:Y:S04]  /*0480*/  BSSY.RECONVERGENT B0, `(.L_x_26) ;  /* 0x000000c000007945 */ /* 0x000fe80003800200 */
[----:B------:R-:W-:-:S04]  /*0490*/  IADD3 R10, PT, PT, R10, -R11, RZ ;  /* 0x8000000b0a0a7210 */ /* 0x000fc80007ffe0ff */
[----:B------:R-:W-:Y:S01]  /*04a0*/  ISETP.GT.AND P0, PT, R10, 0xff, PT ;  /* 0x000000ff0a00780c */ /* 0x000fe20003f04270 */
[----:B--2---:R0:W-:-:S12]  /*04b0*/  STS.U16 [R6+0x420], R13 ;  /* 0x0004200d06007388 */ /* 0x0041d80000000400 */
[----:B------:R-:W-:Y:S05]  /*04c0*/  @P0 BRA `(.L_x_27) ;  /* 0x0000000000140947 */ /* 0x000fea0003800000 */
[----:B------:R-:W-:-:S13]  /*04d0*/  ISETP.GE.AND P0, PT, R10, -0xff, PT ;  /* 0xffffff010a00780c */ /* 0x000fda0003f06270 */
[----:B0-----:R-:W-:Y:S01]  /*04e0*/  @P0 IADD3 R13, PT, PT, R10, 0x100, RZ ;  /* 0x000001000a0d0810 */ /* 0x001fe20007ffe0ff */
[----:B------:R-:W-:Y:S02]  /*04f0*/  @P0 IMAD.IADD R8, R8, 0x1, R11 ;  /* 0x0000000108080824 */ /* 0x000fe400078e020b */
[----:B------:R-:W-:Y:S01]  /*0500*/  @!P0 IMAD R13, R11, UR9, RZ ;  /* 0x000000090b0d8c24 */ /* 0x000fe2000f8e02ff */
[----:B------:R-:W-:Y:S06]  /*0510*/  BRA `(.L_x_28) ;  /* 0x0000000000087947 */ /* 0x000fec0003800000 */
.L_x_27:
[----:B0-----:R-:W-:Y:S01]  /*0520*/  HFMA2 R13, -RZ, RZ, 0, 3.0457973480224609375e-05 ;  /* 0x000001ffff0d7431 */ /* 0x001fe200000001ff */
[----:B------:R-:W-:-:S07]  /*0530*/  IADD3 R8, PT, PT, R8, R11, RZ ;  /* 0x0000000b08087210 */ /* 0x000fce0007ffe0ff */
.L_x_28:
[----:B------:R-:W-:Y:S05]  /*0540*/  BSYNC.RECONVERGENT B0 ;  /* 0x0000000000007941 */ /* 0x000fea0003800200 */
.L_x_26:
[----:B------:R-:W-:Y:S01]  /*0550*/  IMAD R11, R8, UR9, R13 ;  /* 0x00000009080b7c24 */ /* 0x000fe2000f8e020d */
[----:B------:R-:W-:Y:S01]  /*0560*/  LEA R7, R7, R4, 0x5 ;  /* 0x0000000407077211 */ /* 0x000fe200078e28ff */
[----:B------:R-:W0:Y:S02]  /*0570*/  LDCU UR4, c[0x0][0x3ac] ;  /* 0x00007580ff0477ac */ /* 0x000e240008000800 */
[----:B------:R-:W-:Y:S02]  /*0580*/  IMAD.WIDE.U32 R10, R11, 0x2, R2 ;  /* 0x000000020b0a7825 */ /* 0x000fe400078e0002 */
[----:B------:R-:W1:Y:S01]  /*0590*/  LDC.64 R2, c[0x0][0x380] ;  /* 0x0000e000ff027b82 */ /* 0x000e620000000a00 */
[----:B------:R-:W2:Y:S03]  /*05a0*/  LDCU UR5, c[0x0][0x3b0] ;  /* 0x00007600ff0577ac */ /* 0x000ea60008000800 */
[----:B------:R3:W4:Y:S01]  /*05b0*/  LDG.E.U16 R11, desc[UR6][R10.64] ;  /* 0x000000060a0b7981 */ /* 0x000722000c1e1500 */
[----:B------:R-:W-:Y:S01]  /*05c0*/  IMAD R8, R9, 0x20, R0 ;  /* 0x0000002009087824 */ /* 0x000fe200078e0200 */
[----:B------:R-:W-:Y:S04]  /*05d0*/  BSSY.RECONVERGENT B0, `(.L_x_29) ;  /* 0x000000f000007945 */ /* 0x000fe80003800200 */
[----:B------:R-:W-:-:S04]  /*05e0*/  IADD3 R12, PT, PT, R8, -R7, RZ ;  /* 0x80000007080c7210 */ /* 0x000fc80007ffe0ff */
[----:B------:R-:W-:Y:S01]  /*05f0*/  ISETP.GT.AND P0, PT, R12, -0x100, PT ;  /* 0xffffff000c00780c */ /* 0x000fe20003f04270 */
[----:B0-----:R-:W-:-:S06]  /*0600*/  UIMAD UR4, UR8, UR4, URZ ;  /* 0x00000004080472a4 */ /* 0x001fcc000f8e02ff */
[----:B------:R-:W-:-:S06]  /*0610*/  IMAD.U32 R9, RZ, RZ, UR4 ;  /* 0x00000004ff097e24 */ /* 0x000fcc000f8e00ff */
[----:B------:R-:W3:Y:S01]  /*0620*/  @!P0 LDC R15, c[0x0][0x3b0] ;  /* 0x0000ec00ff0f8b82 */ /* 0x000ee20000000800 */
[----:B------:R-:W-:Y:S01]  /*0630*/  @!P0 MOV R13, R9 ;  /* 0x00000009000d8202 */ /* 0x000fe20000000f00 */
[----:B---3--:R-:W-:Y:S01]  /*0640*/  @!P0 IMAD R10, R8, R15, RZ ;  /* 0x0000000f080a8224 */ /* 0x008fe200078e02ff */
[----:B----4-:R0:W-:Y:S05]  /*0650*/  STS.U16 [R6+0x630], R11 ;  /* 0x0006300b06007388 */ /* 0x0101ea0000000400 */
[----:B------:R-:W-:Y:S06]  /*0660*/  BAR.SYNC.DEFER_BLOCKING 0x0 ;  /* 0x0000000000007b1d */ /* 0x000fec0000010000 */
[----:B-12---:R-:W-:Y:S05]  /*0670*/  @!P0 BRA `(.L_x_30) ;  /* 0x0000000000108947 */ /* 0x006fea0003800000 */
[----:B------:R-:W-:Y:S01]  /*0680*/  ISETP.GE.AND P0, PT, R12, 0x100, PT ;  /* 0x000001000c00780c */ /* 0x000fe20003f06270 */
[----:B------:R-:W-:-:S12]  /*0690*/  IMAD.IADD R13, R8, 0x1, R9 ;  /* 0x00000001080d7824 */ /* 0x000fd800078e0209 */
[----:B------:R-:W-:Y:S02]  /*06a0*/  @P0 MOV R10, 0x1ff ;  /* 0x000001ff000a0802 */ /* 0x000fe40000000f00 */
[----:B------:R-:W-:-:S07]  /*06b0*/  @!P0 IADD3 R10, PT, PT, R12, 0x100, RZ ;  /* 0x000001000c0a8810 */ /* 0x000fce0007ffe0ff */
.L_x_30:
[----:B------:R-:W-:Y:S05]  /*06c0*/  BSYNC.RECONVERGENT B0 ;  /* 0x0000000000007941 */ /* 0x000fea0003800200 */
.L_x_29:
[----:B0-----:R-:W-:Y:S01]  /*06d0*/  IMAD R11, R13, UR5, R10 ;  /* 0x000000050d0b7c24 */ /* 0x001fe2000f8e020a */
[----:B------:R-:W-:Y:S01]  /*06e0*/  LEA R5, R4, R5, 0x6 ;  /* 0x0000000504057211 */ /* 0x000fe200078e30ff */
[----:B------:R-:W0:Y:S01]  /*06f0*/  LDC R15, c[0x0][0x3dc] ;  /* 0x0000f700ff0f7b82 */ /* 0x000e220000000800 */
[----:B------:R-:W1:Y:S01]  /*0700*/  LDCU UR4, c[0x0][0x3e0] ;  /* 0x00007c00ff0477ac */ /* 0x000e620008000800 */
[----:B------:R-:W-:-:S06]  /*0710*/  IMAD.WIDE.U32 R10, R11, 0x2, R2 ;  /* 0x000000020b0a7825 */ /* 0x000fcc00078e0002 */
[----:B------:R-:W2:Y:S01]  /*0720*/  LDG.E.U16 R10, desc[UR6][R10.64] ;  /* 0x000000060a0a7981 */ /* 0x000ea2000c1e1500 */
[----:B------:R-:W-:Y:S01]  /*0730*/  IMAD R0, R0, 0x2, R5 ;  /* 0x0000000200007824 */ /* 0x000fe200078e0205 */
[----:B------:R-:W-:Y:S01]  /*0740*/  IADD3 R14, PT, PT, R8, 0x8, RZ ;  /* 0x00000008080e7810 */ /* 0x000fe20007ffe0ff */
[----:B------:R-:W3:Y:S01]  /*0750*/  LDC.64 R4, c[0x0][0x3a0] ;  /* 0x0000e800ff047b82 */ /* 0x000ee20000000a00 */
[----:B------:R-:W-:Y:S02]  /*0760*/  BSSY.RECONVERGENT B0, `(.L_x_31) ;  /* 0x0000011000007945 */ /* 0x000fe40003800200 */
[----:B------:R-:W2:Y:S01]  /*0770*/  LDS.U16 R13, [R0] ;  /* 0x00000000000d7984 */ /* 0x000ea20000000400 */
[----:B0-----:R-:W-:-:S04]  /*0780*/  IMAD R6, R15, UR8, R8 ;  /* 0x000000080f067c24 */ /* 0x001fc8000f8e0208 */
[----:B-1----:R-:W-:Y:S02]  /*0790*/  IMAD R15, R6, UR4, R7 ;  /* 0x00000004060f7c24 */ /* 0x002fe4000f8e0207 */
[----:B--2---:R-:W-:Y:S02]  /*07a0*/  HADD2 R11, R13.H0_H0, R10.H0_H0 ;  /* 0x2000000a0d0b7230 */ /* 0x004fe40000000800 */
[----:B---3--:R-:W-:Y:S01]  /*07b0*/  IMAD.WIDE.U32 R12, R15, 0x2, R4 ;  /* 0x000000020f0c7825 */ /* 0x008fe200078e0004 */
[----:B------:R-:W-:-:S04]  /*07c0*/  IADD3 R10, PT, PT, -R7, R14, RZ ;  /* 0x0000000e070a7210 */ /* 0x000fc80007ffe1ff */
[----:B------:R0:W-:Y:S01]  /*07d0*/  STG.E.U16 desc[UR6][R12.64], R11 ;  /* 0x0000000b0c007986 */ /* 0x0001e2000c101506 */
[----:B------:R-:W-:-:S13]  /*07e0*/  ISETP.GE.AND P0, PT, R10, -0xff, PT ;  /* 0xffffff010a00780c */ /* 0x000fda0003f06270 */
[----:B0-----:R-:W-:Y:S05]  /*07f0*/  @!P0 BRA `(.L_x_32) ;  /* 0x0000000000148947 */ /* 0x001fea0003800000 */
[----:B------:R-:W-:Y:S02]  /*0800*/  ISETP.GT.AND P0, PT, R10, 0xff, PT ;  /* 0x000000ff0a00780c */ /* 0x000fe40003f04270 */
[----:B------:R-:W-:-:S11]  /*0810*/  IADD3 R14, PT, PT, R9, R14, RZ ;  /* 0x0000000e090e7210 */ /* 0x000fd60007ffe0ff */
[----:B------:R-:W-:Y:S01]  /*0820*/  @!P0 VIADD R11, R10, 0x100 ;  /* 0x000001000a0b8836 */ /* 0x000fe20000000000 */
[----:B------:R-:W-:Y:S01]  /*0830*/  @P0 MOV R11, 0x1ff ;  /* 0x000001ff000b0802 */ /* 0x000fe20000000f00 */
[----:B------:R-:W-:Y:S06]  /*0840*/  BRA `(.L_x_33) ;  /* 0x0000000000087947 */ /* 0x000fec0003800000 */
.L_x_32:
[----:B------:R-:W-:Y:S02]  /*0850*/  IMAD R11, R14, UR5, RZ ;  /* 0x000000050e0b7c24 */ /* 0x000fe4000f8e02ff */
[----:B------:R-:W-:-:S07]  /*0860*/  IMAD.MOV.U32 R14, RZ, RZ, R9 ;  /* 0x000000ffff0e7224 */ /* 0x000fce00078e0009 */
.L_x_33:
[----:B------:R-:W-:Y:S05]  /*0870*/  BSYNC.RECONVERGENT B0 ;  /* 0x0000000000007941 */ /* 0x000fea0003800200 */
.L_x_31:
[----:B------:R-:W-:-:S04]  /*0880*/  IMAD R11, R14, UR5, R11 ;  /* 0x000000050e0b7c24 */ /* 0x000fc8000f8e020b */
[----:B------:R-:W-:Y:S02]  /*0890*/  IMAD.WIDE.U32 R12, R11, 0x2, R2 ;  /* 0x000000020b0c7825 */ /* 0x000fe400078e0002 */
[----:B------:R-:W0:Y:S04]  /*08a0*/  LDS.U16 R11, [R0+0x10] ;  /* 0x00001000000b7984 */ /* 0x000e280000000400 */
[----:B------:R-:W0:Y:S01]  /*08b0*/  LDG.E.U16 R12, desc[UR6][R12.64] ;  /* 0x000000060c0c7981 */ /* 0x000e22000c1e1500 */
[----:B------:R-:W-:Y:S01]  /*08c0*/  IADD3 R14, PT, PT, R6, 0x8, RZ ;  /* 0x00000008060e7810 */ /* 0x000fe20007ffe0ff */
[----:B------:R-:W-:Y:S01]  /*08d0*/  BSSY.RECONVERGENT B0, `(.L_x_34) ;  /* 0x0000011000007945 */ /* 0x000fe20003800200 */
[----:B------:R-:W-:-:S03]  /*08e0*/  IADD3 R16, PT, PT, R8, 0x10, RZ ;  /* 0x0000001008107810 */ /* 0x000fc60007ffe0ff */
[----:B------:R-:W-:-:S04]  /*08f0*/  IMAD R15, R14, UR4, R7 ;  /* 0x000000040e0f7c24 */ /* 0x000fc8000f8e0207 */
[----:B------:R-:W-:-:S04]  /*0900*/  IMAD.WIDE.U32 R14, R15, 0x2, R4 ;  /* 0x000000020f0e7825 */ /* 0x000fc800078e0004 */
[----:B0-----:R-:W-:-:S05]  /*0910*/  HADD2 R11, R11.H0_H0, R12.H0_H0 ;  /* 0x2000000c0b0b7230 */ /* 0x001fca0000000800 */
[----:B------:R-:W-:Y:S01]  /*0920*/  PRMT R13, R11, 0x7610, R13 ;  /* 0x000076100b0d7816 */ /* 0x000fe2000000000d */
[----:B------:R-:W-:-:S04]  /*0930*/  IMAD.IADD R11, R16, 0x1, -R7 ;  /* 0x00000001100b7824 */ /* 0x000fc800078e0a07 */
[----:B------:R0:W-:Y:S01]  /*0940*/  STG.E.U16 desc[UR6][R14.64], R13 ;  /* 0x0000000d0e007986 */ /* 0x0001e2000c101506 */
[----:B------:R-:W-:-:S13]  /*0950*/  ISETP.GE.AND P0, PT, R11, -0xff, PT ;  /* 0xffffff010b00780c */ /* 0x000fda0003f06270 */
[----:B0-----:R-:W-:Y:S05]  /*0960*/  @!P0 BRA `(.L_x_35) ;  /* 0x0000000000148947 */ /* 0x001fea0003800000 */
[----:B------:R-:W-:Y:S02]  /*0970*/  ISETP.GT.AND P0, PT, R11, 0xff, PT ;  /* 0x000000ff0b00780c */ /* 0x000fe40003f04270 */
[----:B------:R-:W-:-:S11]  /*0980*/  IADD3 R16, PT, PT, R9, R16, RZ ;  /* 0x0000001009107210 */ /* 0x000fd60007ffe0ff */
[----:B------:R-:W-:Y:S01]  /*0990*/  @!P0 IADD3 R11, PT, PT, R10, 0x108, RZ ;  /* 0x000001080a0b8810 */ /* 0x000fe20007ffe0ff */
[----:B------:R-:W-:Y:S01]  /*09a0*/  @P0 IMAD.MOV.U32 R11, RZ, RZ, 0x1ff ;  /* 0x000001ffff0b0424 */ /* 0x000fe200078e00ff */
[----:B------:R-:W-:Y:S06]  /*09b0*/  BRA `(.L_x_36) ;  /* 0x0000000000087947 */ /* 0x000fec0003800000 */
.L_x_35:
[----:B------:R-:W-:Y:S01]  /*09c0*/  IMAD R11, R16, UR5, RZ ;  /* 0x00000005100b7c24 */ /* 0x000fe2000f8e02ff */
[----:B------:R-:W-:-:S07]  /*09d0*/  MOV R16, R9 ;  /* 0x0000000900107202 */ /* 0x000fce0000000f00 */
.L_x_36:
[----:B------:R-:W-:Y:S05]  /*09e0*/  BSYNC.RECONVERGENT B0 ;  /* 0x0000000000007941 */ /* 0x000fea0003800200 */
.L_x_34:
[----:B------:R-:W-:-:S04]  /*09f0*/  IMAD R11, R16, UR5, R11 ;  /* 0x00000005100b7c24 */ /* 0x000fc8000f8e020b */
[----:B------:R-:W-:Y:S02]  /*0a00*/  IMAD.WIDE.U32 R12, R11, 0x2, R2 ;  /* 0x000000020b0c7825 */ /* 0x000fe400078e0002 */
[----:B------:R-:W0:Y:S04]  /*0a10*/  LDS.U16 R11, [R0+0x20] ;  /* 0x00002000000b7984 */ /* 0x000e280000000400 */
[----:B------:R-:W0:Y:S01]  /*0a20*/  LDG.E.U16 R12, desc[UR6][R12.64] ;  /* 0x000000060c0c7981 */ /* 0x000e22000c1e1500 */
[----:B------:R-:W-:Y:S01]  /*0a30*/  IADD3 R14, PT, PT, R6, 0x10, RZ ;  /* 0x00000010060e7810 */ /* 0x000fe20007ffe0ff */
[----:B------:R-:W-:Y:S01]  /*0a40*/  VIADD R8, R8, 0x18 ;  /* 0x0000001808087836 */ /* 0x000fe20000000000 */
[----:B------:R-:W-:Y:S03]  /*0a50*/  BSSY.RECONVERGENT B0, `(.L_x_37) ;  /* 0x000000f000007945 */ /* 0x000fe60003800200 */
[----:B------:R-:W-:-:S04]  /*0a60*/  IMAD R15, R14, UR4, R7 ;  /* 0x000000040e0f7c24 */ /* 0x000fc8000f8e0207 */
[----:B------:R-:W-:-:S04]  /*0a70*/  IMAD.WIDE.U32 R14, R15, 0x2, R4 ;  /* 0x000000020f0e7825 */ /* 0x000fc800078e0004 */
[----:B0-----:R-:W-:-:S05]  /*0a80*/  HADD2 R11, R11.H0_H0, R12.H0_H0 ;  /* 0x2000000c0b0b7230 */ /* 0x001fca0000000800 */
[----:B------:R-:W-:Y:S02]  /*0a90*/  PRMT R13, R11, 0x7610, R13 ;  /* 0x000076100b0d7816 */ /* 0x000fe4000000000d */
[----:B------:R-:W-:-:S03]  /*0aa0*/  IADD3 R11, PT, PT, -R7, R8, RZ ;  /* 0x00000008070b7210 */ /* 0x000fc60007ffe1ff */
[----:B------:R0:W-:Y:S01]  /*0ab0*/  STG.E.U16 desc[UR6][R14.64], R13 ;  /* 0x0000000d0e007986 */ /* 0x0001e2000c101506 */
[----:B------:R-:W-:-:S13]  /*0ac0*/  ISETP.GE.AND P0, PT, R11, -0xff, PT ;  /* 0xffffff010b00780c */ /* 0x000fda0003f06270 */
[----:B0-----:R-:W-:Y:S05]  /*0ad0*/  @!P0 BRA `(.L_x_38) ;  /* 0x0000000000148947 */ /* 0x001fea0003800000 */
[----:B------:R-:W-:Y:S01]  /*0ae0*/  ISETP.GT.AND P0, PT, R11, 0xff, PT ;  /* 0x000000ff0b00780c */ /* 0x000fe20003f04270 */
[----:B------:R-:W-:-:S12]  /*0af0*/  IMAD.IADD R9, R9, 0x1, R8 ;  /* 0x0000000109097824 */ /* 0x000fd800078e0208 */
[----:B------:R-:W-:Y:S02]  /*0b00*/  @!P0 IADD3 R10, PT, PT, R10, 0x110, RZ ;  /* 0x000001100a0a8810 */ /* 0x000fe40007ffe0ff */
[----:B------:R-:W-:Y:S01]  /*0b10*/  @P0 MOV R10, 0x1ff ;  /* 0x000001ff000a0802 */ /* 0x000fe20000000f00 */
[----:B------:R-:W-:Y:S06]  /*0b20*/  BRA `(.L_x_39) ;  /* 0x0000000000047947 */ /* 0x000fec0003800000 */
.L_x_38:
[----:B------:R-:W-:-:S07]  /*0b30*/  IMAD R10, R8, UR5, RZ ;  /* 0x00000005080a7c24 */ /* 0x000fce000f8e02ff */
.L_x_39:
[----:B------:R-:W-:Y:S05]  /*0b40*/  BSYNC.RECONVERGENT B0 ;  /* 0x0000000000007941 */ /* 0x000fea0003800200 */
.L_x_37:
[----:B------:R-:W-:-:S04]  /*0b50*/  IMAD R9, R9, UR5, R10 ;  /* 0x0000000509097c24 */ /* 0x000fc8000f8e020a */
[----:B------:R-:W-:Y:S02]  /*0b60*/  IMAD.WIDE.U32 R2, R9, 0x2, R2 ;  /* 0x0000000209027825 */ /* 0x000fe400078e0002 */
[----:B------:R-:W0:Y:S04]  /*0b70*/  LDS.U16 R9, [R0+0x30] ;  /* 0x0000300000097984 */ /* 0x000e280000000400 */
[----:B------:R-:W0:Y:S01]  /*0b80*/  LDG.E.U16 R2, desc[UR6][R2.64] ;  /* 0x0000000602027981 */ /* 0x000e22000c1e1500 */
[----:B------:R-:W-:-:S05]  /*0b90*/  IADD3 R6, PT, PT, R6, 0x18, RZ ;  /* 0x0000001806067810 */ /* 0x000fca0007ffe0ff */
[----:B------:R-:W-:-:S04]  /*0ba0*/  IMAD R7, R6, UR4, R7 ;  /* 0x0000000406077c24 */ /* 0x000fc8000f8e0207 */
[----:B------:R-:W-:-:S04]  /*0bb0*/  IMAD.WIDE.U32 R4, R7, 0x2, R4 ;  /* 0x0000000207047825 */ /* 0x000fc800078e0004 */
[----:B0-----:R-:W-:-:S05]  /*0bc0*/  HADD2 R9, R9.H0_H0, R2.H0_H0 ;  /* 0x2000000209097230 */ /* 0x001fca0000000800 */
[----:B------:R-:W-:Y:S01]  /*0bd0*/  STG.E.U16 desc[UR6][R4.64], R9 ;  /* 0x0000000904007986 */ /* 0x000fe2000c101506 */
[----:B------:R-:W-:Y:S05]  /*0be0*/  EXIT ;  /* 0x000000000000794d */ /* 0x000fea0003800000 */
.L_x_40:
        /* <DEDUP_REMOVED lines=9> */
.L_x_49:


//--------------------- .text._Z14add3D_baselineI6__halfEvPKT_S3_PS1_4dim3 --------------------------
	.section	.text._Z14add3D_baselineI6__halfEvPKT_S3_PS1_4dim3,"ax",@progbits
	.align	128
        .global         _Z14add3D_baselineI6__halfEvPKT_S3_PS1_4dim3
        .type           _Z14add3D_baselineI6__halfEvPKT_S3_PS1_4dim3,@function
        .size           _Z14add3D_baselineI6__halfEvPKT_S3_PS1_4dim3,(.L_x_50 - _Z14add3D_baselineI6__halfEvPKT_S3_PS1_4dim3)
        .other          _Z14add3D_baselineI6__halfEvPKT_S3_PS1_4dim3,@"STO_CUDA_ENTRY STV_DEFAULT"
_Z14add3D_baselineI6__halfEvPKT_S3_PS1_4dim3:
.text._Z14add3D_baselineI6__halfEvPKT_S3_PS1_4dim3:
        /* <DEDUP_REMOVED lines=15> */
[----:B0-----:R-:W-:Y:S01]  /*00f0*/  IADD3 R2, PT, PT, R7, 0xffffffe, RZ ;  /* 0x0ffffffe07027810 */ /* 0x001fe20007ffe0ff */
[----:B------:R-:W-:-:S06]  /*0100*/  IMAD R7, RZ, RZ, -UR4 ;  /* 0x80000004ff077e24 */ /* 0x000fcc000f8e02ff */
[----:B------:R0:W3:Y:S01]  /*0110*/  F2I.FTZ.U32.TRUNC.NTZ R3, R2 ;  /* 0x0000000200037305 */ /* 0x0000e2000021f000 */
[----:B--2---:R-:W-:Y:S01]  /*0120*/  IADD3 R4, PT, PT, R0, 0xffffffe, RZ ;  /* 0x0ffffffe00047810 */ /* 0x004fe20007ffe0ff */
[----:B-1----:R-:W-:-:S06]  /*0130*/  IMAD R0, R9, UR5, R10 ;  /* 0x0000000509007c24 */ /* 0x002fcc000f8e020a */
[----:B------:R1:W2:Y:S01]  /*0140*/  F2I.FTZ.U32.TRUNC.NTZ R5, R4 ;  /* 0x0000000400057305 */ /* 0x0002a2000021f000 */
[----:B0-----:R-:W-:Y:S01]  /*0150*/  HFMA2 R2, -RZ, RZ, 0, 0 ;  /* 0x00000000ff027431 */ /* 0x001fe200000001ff */
[----:B---3--:R-:W-:-:S06]  /*0160*/  IADD3 R11, PT, PT, RZ, -R3, RZ ;  /* 0x80000003ff0b7210 */ /* 0x008fcc0007ffe0ff */
[----:B------:R-:W0:Y:S01]  /*0170*/  MUFU.RCP R6, R6 ;  /* 0x0000000600067308 */ /* 0x000e220000001000 */
[----:B-1----:R-:W-:Y:S02]  /*0180*/  IMAD.MOV.U32 R4, RZ, RZ, RZ ;  /* 0x000000ffff047224 */ /* 0x002fe400078e00ff */
[----:B------:R-:W-:Y:S02]  /*0190*/  IMAD R11, R11, UR6, RZ ;  /* 0x000000060b0b7c24 */ /* 0x000fe4000f8e02ff */
[----:B--2---:R-:W-:-:S03]  /*01a0*/  IMAD R7, R7, R5, RZ ;  /* 0x0000000507077224 */ /* 0x004fc600078e02ff */
[----:B------:R-:W1:Y:S01]  /*01b0*/  MUFU.RCP R8, R8 ;  /* 0x0000000800087308 */ /* 0x000e620000001000 */
[----:B------:R-:W-:-:S04]  /*01c0*/  IMAD.HI.U32 R5, R5, R7, R4 ;  /* 0x0000000705057227 */ /* 0x000fc800078e0004 */
[----:B------:R-:W-:-:S04]  /*01d0*/  IMAD.HI.U32 R7, R3, R11, R2 ;  /* 0x0000000b03077227 */ /* 0x000fc800078e0002 */
[----:B------:R-:W-:-:S04]  /*01e0*/  IMAD.HI.U32 R3, R5, R0, RZ ;  /* 0x0000000005037227 */ /* 0x000fc800078e00ff */
[----:B------:R-:W-:Y:S01]  /*01f0*/  IMAD.HI.U32 R2, R7, R0, RZ ;  /* 0x0000000007027227 */ /* 0x000fe200078e00ff */
[----:B------:R-:W-:-:S03]  /*0200*/  IADD3 R7, PT, PT, -R3, RZ, RZ ;  /* 0x000000ff03077210 */ /* 0x000fc60007ffe1ff */
[----:B0-----:R-:W-:Y:S01]  /*0210*/  VIADD R5, R6, 0xffffffe ;  /* 0x0ffffffe06057836 */ /* 0x001fe20000000000 */
[----:B------:R-:W-:Y:S01]  /*0220*/  IADD3 R9, PT, PT, -R2, RZ, RZ ;  /* 0x000000ff02097210 */ /* 0x000fe20007ffe1ff */
[--C-:B------:R-:W-:Y:S02]  /*0230*/  IMAD R4, R7, UR4, R0.reuse ;  /* 0x0000000407047c24 */ /* 0x100fe4000f8e0200 */
[----:B-1----:R-:W-:Y:S02]  /*0240*/  VIADD R7, R8, 0xffffffe ;  /* 0x0ffffffe08077836 */ /* 0x002fe40000000000 */
[----:B------:R-:W-:Y:S01]  /*0250*/  IMAD R6, R9, UR6, R0 ;  /* 0x0000000609067c24 */ /* 0x000fe2000f8e0200 */
[----:B------:R-:W0:Y:S01]  /*0260*/  F2I.FTZ.U32.TRUNC.NTZ R5, R5 ;  /* 0x0000000500057305 */ /* 0x000e22000021f000 */
[----:B------:R-:W-:-:S03]  /*0270*/  ISETP.GE.U32.AND P0, PT, R4, UR4, PT ;  /* 0x0000000404007c0c */ /* 0x000fc6000bf06070 */
[----:B------:R-:W-:-:S04]  /*0280*/  ISETP.GE.U32.AND P3, PT, R6, UR6, PT ;  /* 0x0000000606007c0c */ /* 0x000fc8000bf66070 */
[----:B------:R-:W1:Y:S06]  /*0290*/  F2I.FTZ.U32.TRUNC.NTZ R7, R7 ;  /* 0x0000000700077305 */ /* 0x000e6c000021f000 */
[----:B------:R-:W-:Y:S01]  /*02a0*/  @P0 IADD3 R4, PT, PT, R4, -UR4, RZ ;  /* 0x8000000404040c10 */ /* 0x000fe2000fffe0ff */
[----:B0-----:R-:W-:Y:S02]  /*02b0*/  IMAD.MOV R9, RZ, RZ, -R5 ;  /* 0x000000ffff097224 */ /* 0x001fe400078e0a05 */
[----:B------:R-:W-:Y:S01]  /*02c0*/  @P3 IADD3 R6, PT, PT, R6, -UR6, RZ ;  /* 0x8000000606063c10 */ /* 0x000fe2000fffe0ff */
[----:B------:R-:W-:Y:S01]  /*02d0*/  @P0 VIADD R3, R3, 0x1 ;  /* 0x0000000103030836 */ /* 0x000fe20000000000 */
[----:B------:R-:W-:Y:S01]  /*02e0*/  ISETP.GE.U32.AND P1, PT, R4, UR4, PT ;  /* 0x0000000404007c0c */ /* 0x000fe2000bf26070 */
[----:B------:R-:W-:Y:S01]  /*02f0*/  IMAD R9, R9, UR8, RZ ;  /* 0x0000000809097c24 */ /* 0x000fe2000f8e02ff */
[----:B------:R-:W-:-:S02]  /*0300*/  ISETP.GE.U32.AND P4, PT, R6, UR6, PT ;  /* 0x0000000606007c0c */ /* 0x000fc4000bf86070 */
[----:B------:R-:W-:Y:S02]  /*0310*/  MOV R4, RZ ;  /* 0x000000ff00047202 */ /* 0x000fe40000000f00 */
[----:B-1----:R-:W-:Y:S02]  /*0320*/  IADD3 R6, PT, PT, RZ, -R7, RZ ;  /* 0x80000007ff067210 */ /* 0x002fe40007ffe0ff */
        /* <DEDUP_REMOVED lines=10> */
[----:B------:R-:W-:Y:S01]  /*03d0*/  IMAD.HI.U32 R4, R4, R3, RZ ;  /* 0x0000000304047227 */ /* 0x000fe200078e00ff */
[----:B------:R-:W-:-:S03]  /*03e0*/  IADD3 R9, PT, PT, -R2, RZ, RZ ;  /* 0x000000ff02097210 */ /* 0x000fc60007ffe1ff */
[----:B------:R-:W-:Y:S01]  /*03f0*/  IMAD.HI.U32 R7, R7, R5, R6 ;  /* 0x0000000507077227 */ /* 0x000fe200078e0006 */
[----:B------:R-:W-:-:S03]  /*0400*/  IADD3 R4, PT, PT, -R4, RZ, RZ ;  /* 0x000000ff04047210 */ /* 0x000fc60007ffe1ff */
[----:B------:R-:W-:Y:S02]  /*0410*/  IMAD R0, R9, UR6, R0 ;  /* 0x0000000609007c24 */ /* 0x000fe4000f8e0200 */
[----:B------:R-:W-:-:S04]  /*0420*/  IMAD.HI.U32 R7, R7, R2, RZ ;  /* 0x0000000207077227 */ /* 0x000fc800078e00ff */
[----:B------:R-:W-:Y:S02]  /*0430*/  IMAD.MOV R7, RZ, RZ, -R7 ;  /* 0x000000ffff077224 */ /* 0x000fe400078e0a07 */
[----:B------:R-:W-:Y:S02]  /*0440*/  IMAD R3, R4, UR8, R3 ;  /* 0x0000000804037c24 */ /* 0x000fe4000f8e0203 */
[----:B------:R-:W-:Y:S01]  /*0450*/  IMAD R8, R7, UR9, R2 ;  /* 0x0000000907087c24 */ /* 0x000fe2000f8e0202 */
[----:B------:R-:W1:Y:S02]  /*0460*/  LDC.64 R4, c[0x0][0x380] ;  /* 0x0000e000ff047b82 */ /* 0x000e640000000a00 */
[----:B------:R-:W-:Y:S02]  /*0470*/  ISETP.GE.U32.AND P0, PT, R3, UR8, PT ;  /* 0x0000000803007c0c */ /* 0x000fe4000bf06070 */
[----:B------:R-:W-:-:S04]  /*0480*/  ISETP.GE.U32.AND P1, PT, R8, UR9, PT ;  /* 0x0000000908007c0c */ /* 0x000fc8000bf26070 */
[----:B------:R-:W2:Y:S07]  /*0490*/  LDC.64 R6, c[0x0][0x388] ;  /* 0x0000e200ff067b82 */ /* 0x000eae0000000a00 */
[----:B------:R-:W-:Y:S02]  /*04a0*/  @P0 IADD3 R3, PT, PT, R3, -UR8, RZ ;  /* 0x8000000803030c10 */ /* 0x000fe4000fffe0ff */
[----:B------:R-:W-:Y:S02]  /*04b0*/  @P1 IADD3 R8, PT, PT, R8, -UR9, RZ ;  /* 0x8000000908081c10 */ /* 0x000fe4000fffe0ff */
[----:B------:R-:W-:-:S02]  /*04c0*/  ISETP.GE.U32.AND P0, PT, R3, UR8, PT ;  /* 0x0000000803007c0c */ /* 0x000fc4000bf06070 */
[----:B------:R-:W-:Y:S02]  /*04d0*/  ISETP.GE.U32.AND P2, PT, R8, UR9, PT ;  /* 0x0000000908007c0c */ /* 0x000fe4000bf46070 */
[----:B------:R-:W-:-:S09]  /*04e0*/  ISETP.NE.U32.AND P1, PT, RZ, UR8, PT ;  /* 0x00000008ff007c0c */ /* 0x000fd2000bf25070 */
[----:B------:R-:W-:Y:S02]  /*04f0*/  @P0 VIADD R3, R3, -UR8 ;  /* 0x8000000803030c36 */ /* 0x000fe40008000000 */
[----:B------:R-:W-:Y:S02]  /*0500*/  @P2 IADD3 R8, PT, PT, R8, -UR9, RZ ;  /* 0x8000000908082c10 */ /* 0x000fe4000fffe0ff */
[----:B------:R-:W-:Y:S02]  /*0510*/  @!P1 LOP3.LUT R3, RZ, UR8, RZ, 0x33, !PT ;  /* 0x00000008ff039c12 */ /* 0x000fe4000f8e33ff */
[----:B------:R-:W-:-:S05]  /*0520*/  @!P3 LOP3.LUT R8, RZ, UR9, RZ, 0x33, !PT ;  /* 0x00000009ff08bc12 */ /* 0x000fca000f8e33ff */
[----:B------:R-:W-:-:S04]  /*0530*/  IMAD R3, R3, UR9, R8 ;  /* 0x0000000903037c24 */ /* 0x000fc8000f8e0208 */
[----:B------:R-:W-:-:S04]  /*0540*/  IMAD R9, R3, UR6, R0 ;  /* 0x0000000603097c24 */ /* 0x000fc8000f8e0200 */
[----:B-1----:R-:W-:-:S04]  /*0550*/  IMAD.WIDE.U32 R2, R9, 0x2, R4 ;  /* 0x0000000209027825 */ /* 0x002fc800078e0004 */
[C---:B--2---:R-:W-:Y:S02]  /*0560*/  IMAD.WIDE.U32 R4, R9.reuse, 0x2, R6 ;  /* 0x0000000209047825 */ /* 0x044fe400078e0006 */
[----:B0-----:R-:W2:Y:S01]  /*0570*/  LDG.E.U16 R2, desc[UR4][R2.64] ;  /* 0x0000000402027981 */ /* 0x001ea2000c1e1500 */
[----:B------:R-:W0:Y:S03]  /*0580*/  LDC.64 R6, c[0x0][0x390] ;  /* 0x0000e400ff067b82 */ /* 0x000e260000000a00 */
[----:B------:R-:W2:Y:S01]  /*0590*/  LDG.E.U16 R5, desc[UR4][R4.64] ;  /* 0x0000000404057981 */ /* 0x000ea2000c1e1500 */
[----:B0-----:R-:W-:-:S04]  /*05a0*/  IMAD.WIDE.U32 R6, R9, 0x2, R6 ;  /* 0x0000000209067825 */ /* 0x001fc800078e0006 */
[----:B--2---:R-:W-:-:S05]  /*05b0*/  HADD2 R5, R2.H0_H0, R5.H0_H0 ;  /* 0x2000000502057230 */ /* 0x004fca0000000800 */
[----:B------:R-:W-:Y:S01]  /*05c0*/  STG.E.U16 desc[UR4][R6.64], R5 ;  /* 0x0000000506007986 */ /* 0x000fe2000c101504 */
[----:B------:R-:W-:Y:S05]  /*05d0*/  EXIT ;  /* 0x000000000000794d */ /* 0x000fea0003800000 */
.L_x_41:
        /* <DEDUP_REMOVED lines=10> */
.L_x_50:


//--------------------- .text._Z21GatherTranspose_fusedI6__halfEvPKT_PKlPS1_4dim3S7_S7_ --------------------------
	.section	.text._Z21GatherTranspose_fusedI6__halfEvPKT_PKlPS1_4dim3S7_S7_,"ax",@progbits
	.align	128
        .global         _Z21GatherTranspose_fusedI6__halfEvPKT_PKlPS1_4dim3S7_S7_
        .type           _Z21GatherTranspose_fusedI6__halfEvPKT_PKlPS1_4dim3S7_S7_,@function
        .size           _Z21GatherTranspose_fusedI6__halfEvPKT_PKlPS1_4dim3S7_S7_,(.L_x_51 - _Z21GatherTranspose_fusedI6__halfEvPKT_PKlPS1_4dim3S7_S7_)
        .other          _Z21GatherTranspose_fusedI6__halfEvPKT_PKlPS1_4dim3S7_S7_,@"STO_CUDA_ENTRY STV_DEFAULT"
_Z21GatherTranspose_fusedI6__halfEvPKT_PKlPS1_4dim3S7_S7_:
.text._Z21GatherTranspose_fusedI6__halfEvPKT_PKlPS1_4dim3S7_S7_:
[----:B------:R-:W-:Y:S01]  /*0000*/  LDC R1, c[0x0][0x37c] ;  /* 0x0000df00ff017b82 */ /* 0x000fe20000000800 */
[----:B------:R-:W0:Y:S07]  /*0010*/  S2R R3, SR_TID.Y ;  /* 0x0000000000037919 */ /* 0x000e2e0000002200 */
[----:B------:R-:W1:Y:S01]  /*0020*/  S2UR UR4, SR_CTAID.Y ;  /* 0x00000000000479c3 */ /* 0x000e620000002600 */
[----:B------:R-:W2:Y:S01]  /*0030*/  LDCU.64 UR6, c[0x0][0x358] ;  /* 0x00006b00ff0677ac */ /* 0x000ea20008000a00 */
[----:B------:R-:W3:Y:S01]  /*0040*/  S2R R5, SR_TID.X ;  /* 0x0000000000057919 */ /* 0x000ee20000002100 */
[----:B------:R-:W4:Y:S05]  /*0050*/  LDCU UR10, c[0x0][0x3a0] ;  /* 0x00007400ff0a77ac */ /* 0x000f2a0008000800 */
[----:B------:R-:W1:Y:S01]  /*0060*/  LDC R2, c[0x0][0x364] ;  /* 0x0000d900ff027b82 */ /* 0x000e620000000800 */
[----:B------:R-:W5:Y:S07]  /*0070*/  LDCU.64 UR12, c[0x0][0x380] ;  /* 0x00007000ff0c77ac */ /* 0x000f6e0008000a00 */
[----:B------:R-:W-:Y:S08]  /*0080*/  S2UR UR8, SR_CTAID.Z ;  /* 0x00000000000879c3 */ /* 0x000ff00000002700 */
[----:B------:R-:W3:Y:S08]  /*0090*/  S2UR UR9, SR_CTAID.X ;  /* 0x00000000000979c3 */ /* 0x000ef00000002500 */
[----:B------:R-:W3:Y:S01]  /*00a0*/  LDC R4, c[0x0][0x360] ;  /* 0x0000d800ff047b82 */ /* 0x000ee20000000800 */
[----:B-1----:R-:W-:-:S05]  /*00b0*/  IMAD R0, R2, UR4, RZ ;  /* 0x0000000402007c24 */ /* 0x002fca000f8e02ff */
[----:B0-----:R-:W-:Y:S02]  /*00c0*/  LEA R7, R0, R3, 0x5 ;  /* 0x0000000300077211 */ /* 0x001fe400078e28ff */
[----:B------:R-:W0:Y:S08]  /*00d0*/  LDC.64 R8, c[0x0][0x3a8] ;  /* 0x0000ea00ff087b82 */ /* 0x000e300000000a00 */
[----:B------:R-:W1:Y:S01]  /*00e0*/  LDC.64 R14, c[0x0][0x388] ;  /* 0x0000e200ff0e7b82 */ /* 0x000e620000000a00 */
[----:B---3--:R-:W-:-:S02]  /*00f0*/  IMAD R6, R4, UR9, R5 ;  /* 0x0000000904067c24 */ /* 0x008fc4000f8e0205 */
[----:B0-----:R-:W-:-:S04]  /*0100*/  IMAD R8, R8, UR8, R7 ;  /* 0x0000000808087c24 */ /* 0x001fc8000f8e0207 */
[----:B------:R-:W-:Y:S02]  /*0110*/  IMAD R9, R8, R9, R6 ;  /* 0x0000000908097224 */ /* 0x000fe400078e0206 */
[----:B------:R-:W0:Y:S02]  /*0120*/  LDC R6, c[0x0][0x39c] ;  /* 0x0000e700ff067b82 */ /* 0x000e240000000800 */
[----:B-1----:R-:W-:-:S06]  /*0130*/  IMAD.WIDE.U32 R14, R9, 0x8, R14 ;  /* 0x00000008090e7825 */ /* 0x002fcc00078e000e */
[----:B--2---:R-:W2:Y:S01]  /*0140*/  LDG.E.64 R14, desc[UR6][R14.64] ;  /* 0x000000060e0e7981 */ /* 0x004ea2000c1e1b00 */
[----:B0-----:R-:W-:-:S04]  /*0150*/  IMAD R7, R6, UR8, R7 ;  /* 0x0000000806077c24 */ /* 0x001fc8000f8e0207 */
[C---:B----4-:R-:W-:Y:S01]  /*0160*/  IMAD R9, R7.reuse, UR10, RZ ;  /* 0x0000000a07097c24 */ /* 0x050fe2000f8e02ff */
[----:B------:R-:W-:Y:S01]  /*0170*/  IADD3 R7, PT, PT, R7, R2, RZ ;  /* 0x0000000207077210 */ /* 0x000fe20007ffe0ff */
[----:B------:R-:W0:Y:S03]  /*0180*/  S2UR UR5, SR_CgaCtaId ;  /* 0x00000000000579c3 */ /* 0x000e260000008800 */
[----:B--2---:R-:W-:-:S05]  /*0190*/  IADD3 R6, P0, PT, R9, R14, RZ ;  /* 0x0000000e09067210 */ /* 0x004fca0007f1e0ff */
[----:B------:R-:W-:Y:S01]  /*01a0*/  IMAD.X R9, RZ, RZ, R15, P0 ;  /* 0x000000ffff097224 */ /* 0x000fe200000e060f */
[----:B-----5:R-:W-:-:S04]  /*01b0*/  LEA R24, P0, R6, UR12, 0x1 ;  /* 0x0000000c06187c11 */ /* 0x020fc8000f8008ff */
[----:B------:R-:W-:-:S05]  /*01c0*/  LEA.HI.X R25, R6, UR13, R9, 0x1, P0 ;  /* 0x0000000d06197c11 */ /* 0x000fca00080f0c09 */
[----:B------:R-:W2:Y:S01]  /*01d0*/  LDG.E.U16 R24, desc[UR6][R24.64] ;  /* 0x0000000618187981 */ /* 0x000ea2000c1e1500 */
[C---:B------:R-:W-:Y:S01]  /*01e0*/  IMAD R9, R7.reuse, UR10, RZ ;  /* 0x0000000a07097c24 */ /* 0x040fe2000f8e02ff */
[----:B------:R-:W-:-:S04]  /*01f0*/  IADD3 R7, PT, PT, R7, R2, RZ ;  /* 0x0000000207077210 */ /* 0x000fc80007ffe0ff */
[----:B------:R-:W-:-:S05]  /*0200*/  IADD3 R6, P0, PT, R9, R14, RZ ;  /* 0x0000000e09067210 */ /* 0x000fca0007f1e0ff */
[----:B------:R-:W-:Y:S01]  /*0210*/  IMAD.X R9, RZ, RZ, R15, P0 ;  /* 0x000000ffff097224 */ /* 0x000fe200000e060f */
[----:B------:R-:W-:-:S04]  /*0220*/  LEA R22, P0, R6, UR12, 0x1 ;  /* 0x0000000c06167c11 */ /* 0x000fc8000f8008ff */
[----:B------:R-:W-:Y:S01]  /*0230*/  LEA.HI.X R23, R6, UR13, R9, 0x1, P0 ;  /* 0x0000000d06177c11 */ /* 0x000fe200080f0c09 */
[----:B------:R-:W-:-:S04]  /*0240*/  IMAD R9, R7, UR10, RZ ;  /* 0x0000000a07097c24 */ /* 0x000fc8000f8e02ff */
[----:B------:R-:W3:Y:S01]  /*0250*/  LDG.E.U16 R22, desc[UR6][R22.64] ;  /* 0x0000000616167981 */ /* 0x000ee2000c1e1500 */
[----:B------:R-:W-:Y:S02]  /*0260*/  IADD3 R6, P0, PT, R9, R14, RZ ;  /* 0x0000000e09067210 */ /* 0x000fe40007f1e0ff */
[----:B------:R-:W-:-:S03]  /*0270*/  IADD3 R7, PT, PT, R7, R2, RZ ;  /* 0x0000000207077210 */ /* 0x000fc60007ffe0ff */
[----:B------:R-:W-:Y:S01]  /*0280*/  IMAD.X R9, RZ, RZ, R15, P0 ;  /* 0x000000ffff097224 */ /* 0x000fe200000e060f */
[----:B------:R-:W-:-:S04]  /*0290*/  LEA R20, P0, R6, UR12, 0x1 ;  /* 0x0000000c06147c11 */ /* 0x000fc8000f8008ff */
[----:B------:R-:W-:Y:S01]  /*02a0*/  LEA.HI.X R21, R6, UR13, R9, 0x1, P0 ;  /* 0x0000000d06157c11 */ /* 0x000fe200080f0c09 */
[C---:B------:R-:W-:Y:S01]  /*02b0*/  IMAD R9, R7.reuse, UR10, RZ ;  /* 0x0000000a07097c24 */ /* 0x040fe2000f8e02ff */
[----:B------:R-:W-:-:S03]  /*02c0*/  IADD3 R11, PT, PT, R7, R2, RZ ;  /* 0x00000002070b7210 */ /* 0x000fc60007ffe0ff */
[----:B------:R-:W4:Y:S01]  /*02d0*/  LDG.E.U16 R20, desc[UR6][R20.64] ;  /* 0x0000000614147981 */ /* 0x000f22000c1e1500 */
[----:B------:R-:W-:Y:S01]  /*02e0*/  IADD3 R6, P0, PT, R9, R14, RZ ;  /* 0x0000000e09067210 */ /* 0x000fe20007f1e0ff */
[----:B------:R-:W-:-:S04]  /*02f0*/  IMAD R7, R11, UR10, RZ ;  /* 0x0000000a0b077c24 */ /* 0x000fc8000f8e02ff */
[----:B------:R-:W-:Y:S01]  /*0300*/  IMAD.X R9, RZ, RZ, R15, P0 ;  /* 0x000000ffff097224 */ /* 0x000fe200000e060f */
[C---:B------:R-:W-:Y:S02]  /*0310*/  LEA R8, P0, R6.reuse, UR12, 0x1 ;  /* 0x0000000c06087c11 */ /* 0x040fe4000f8008ff */
[----:B------:R-:W-:Y:S02]  /*0320*/  IADD3 R11, PT, PT, R11, R2, RZ ;  /* 0x000000020b0b7210 */ /* 0x000fe40007ffe0ff */
[----:B------:R-:W-:Y:S02]  /*0330*/  LEA.HI.X R9, R6, UR13, R9, 0x1, P0 ;  /* 0x0000000d06097c11 */ /* 0x000fe400080f0c09 */
[----:B------:R-:W-:Y:S01]  /*0340*/  IADD3 R7, P0, PT, R7, R14, RZ ;  /* 0x0000000e07077210 */ /* 0x000fe20007f1e0ff */
[----:B------:R-:W-:Y:S02]  /*0350*/  IMAD R13, R11, UR10, RZ ;  /* 0x0000000a0b0d7c24 */ /* 0x000fe4000f8e02ff */
[----:B------:R1:W5:Y:S02]  /*0360*/  LDG.E.U16 R17, desc[UR6][R8.64] ;  /* 0x0000000608117981 */ /* 0x000364000c1e1500 */
[----:B------:R-:W-:Y:S01]  /*0370*/  IMAD.X R10, RZ, RZ, R15, P0 ;  /* 0x000000ffff0a7224 */ /* 0x000fe200000e060f */
[----:B------:R-:W-:-:S02]  /*0380*/  LEA R6, P0, R7, UR12, 0x1 ;  /* 0x0000000c07067c11 */ /* 0x000fc4000f8008ff */
[----:B------:R-:W-:Y:S02]  /*0390*/  IADD3 R11, PT, PT, R11, R2, RZ ;  /* 0x000000020b0b7210 */ /* 0x000fe40007ffe0ff */
[----:B------:R-:W-:Y:S02]  /*03a0*/  LEA.HI.X R7, R7, UR13, R10, 0x1, P0 ;  /* 0x0000000d07077c11 */ /* 0x000fe400080f0c0a */
[----:B------:R-:W-:Y:S01]  /*03b0*/  IADD3 R10, P0, PT, R13, R14, RZ ;  /* 0x0000000e0d0a7210 */ /* 0x000fe20007f1e0ff */
[----:B------:R-:W-:Y:S02]  /*03c0*/  IMAD R19, R11, UR10, RZ ;  /* 0x0000000a0b137c24 */ /* 0x000fe4000f8e02ff */
[----:B------:R0:W5:Y:S02]  /*03d0*/  LDG.E.U16 R16, desc[UR6][R6.64] ;  /* 0x0000000606107981 */ /* 0x000164000c1e1500 */
[----:B------:R-:W-:Y:S01]  /*03e0*/  IMAD.X R13, RZ, RZ, R15, P0 ;  /* 0x000000ffff0d7224 */ /* 0x000fe200000e060f */
[----:B-1----:R-:W-:-:S04]  /*03f0*/  LEA R8, P0, R10, UR12, 0x1 ;  /* 0x0000000c0a087c11 */ /* 0x002fc8000f8008ff */
[----:B------:R-:W-:Y:S02]  /*0400*/  LEA.HI.X R9, R10, UR13, R13, 0x1, P0 ;  /* 0x0000000d0a097c11 */ /* 0x000fe400080f0c0d */
[----:B------:R-:W-:Y:S02]  /*0410*/  IADD3 R10, P0, PT, R19, R14, RZ ;  /* 0x0000000e130a7210 */ /* 0x000fe40007f1e0ff */
[----:B------:R-:W-:Y:S01]  /*0420*/  IADD3 R11, PT, PT, R11, R2, RZ ;  /* 0x000000020b0b7210 */ /* 0x000fe20007ffe0ff */
[----:B------:R1:W5:Y:S02]  /*0430*/  LDG.E.U16 R13, desc[UR6][R8.64] ;  /* 0x00000006080d7981 */ /* 0x000364000c1e1500 */
[----:B------:R-:W-:Y:S01]  /*0440*/  IMAD.X R19, RZ, RZ, R15, P0 ;  /* 0x000000ffff137224 */ /* 0x000fe200000e060f */
[----:B0-----:R-:W-:-:S04]  /*0450*/  LEA R6, P0, R10, UR12, 0x1 ;  /* 0x0000000c0a067c11 */ /* 0x001fc8000f8008ff */
[----:B------:R-:W-:Y:S01]  /*0460*/  LEA.HI.X R7, R10, UR13, R19, 0x1, P0 ;  /* 0x0000000d0a077c11 */ /* 0x000fe200080f0c13 */
[C---:B------:R-:W-:Y:S01]  /*0470*/  IMAD R19, R11.reuse, UR10, RZ ;  /* 0x0000000a0b137c24 */ /* 0x040fe2000f8e02ff */
[----:B------:R-:W-:-:S03]  /*0480*/  IADD3 R11, PT, PT, R11, R2, RZ ;  /* 0x000000020b0b7210 */ /* 0x000fc60007ffe0ff */
[----:B------:R0:W5:Y:S01]  /*0490*/  LDG.E.U16 R12, desc[UR6][R6.64] ;  /* 0x00000006060c7981 */ /* 0x000162000c1e1500 */
[----:B------:R-:W-:Y:S01]  /*04a0*/  IADD3 R10, P0, PT, R19, R14, RZ ;  /* 0x0000000e130a7210 */ /* 0x000fe20007f1e0ff */
[----:B------:R-:W-:-:S04]  /*04b0*/  IMAD R21, R11, UR10, RZ ;  /* 0x0000000a0b157c24 */ /* 0x000fc8000f8e02ff */
        /* <DEDUP_REMOVED lines=9> */
[----:B------:R-:W-:-:S04]  /*0550*/  IMAD R21, R11, UR10, RZ ;  /* 0x0000000a0b157c24 */ /* 0x000fc8000f8e02ff */
[----:B------:R0:W5:Y:S01]  /*0560*/  LDG.E.U16 R18, desc[UR6][R6.64] ;  /* 0x0000000606127981 */ /* 0x000162000c1e1500 */
[----:B------:R-:W-:-:S05]  /*0570*/  IADD3 R10, P0, PT, R21, R14, RZ ;  /* 0x0000000e150a7210 */ /* 0x000fca0007f1e0ff */
[----:B------:R-:W-:Y:S01]  /*0580*/  IMAD.X R21, RZ, RZ, R15, P0 ;  /* 0x000000ffff157224 */ /* 0x000fe200000e060f */
[----:B-1----:R-:W-:-:S04]  /*0590*/  LEA R8, P0, R10, UR12, 0x1 ;  /* 0x0000000c0a087c11 */ /* 0x002fc8000f8008ff */
[----:B------:R-:W-:Y:S02]  /*05a0*/  LEA.HI.X R9, R10, UR13, R21, 0x1, P0 ;  /* 0x0000000d0a097c11 */ /* 0x000fe400080f0c15 */
[----:B------:R-:W-:-:S03]  /*05b0*/  IADD3 R21, PT, PT, R11, R2, RZ ;  /* 0x000000020b157210 */ /* 0x000fc60007ffe0ff */
[----:B------:R1:W5:Y:S02]  /*05c0*/  LDG.E.U16 R11, desc[UR6][R8.64] ;  /* 0x00000006080b7981 */ /* 0x000364000c1e1500 */
[----:B------:R-:W-:-:S05]  /*05d0*/  IMAD R23, R21, UR10, RZ ;  /* 0x0000000a15177c24 */ /* 0x000fca000f8e02ff */
[----:B------:R-:W-:-:S05]  /*05e0*/  IADD3 R10, P0, PT, R23, R14, RZ ;  /* 0x0000000e170a7210 */ /* 0x000fca0007f1e0ff */
[----:B------:R-:W-:Y:S01]  /*05f0*/  IMAD.X R23, RZ, RZ, R15, P0 ;  /* 0x000000ffff177224 */ /* 0x000fe200000e060f */
[----:B0-----:R-:W-:-:S04]  /*0600*/  LEA R6, P0, R10, UR12, 0x1 ;  /* 0x0000000c0a067c11 */ /* 0x001fc8000f8008ff */
[----:B------:R-:W-:Y:S02]  /*0610*/  LEA.HI.X R7, R10, UR13, R23, 0x1, P0 ;  /* 0x0000000d0a077c11 */ /* 0x000fe400080f0c17 */
[----:B------:R-:W-:-:S03]  /*0620*/  IADD3 R23, PT, PT, R21, R2, RZ ;  /* 0x0000000215177210 */ /* 0x000fc60007ffe0ff */
[----:B------:R0:W5:Y:S02]  /*0630*/  LDG.E.U16 R21, desc[UR6][R6.64] ;  /* 0x0000000606157981 */ /* 0x000164000c1e1500 */
[----:B------:R-:W-:-:S05]  /*0640*/  IMAD R25, R23, UR10, RZ ;  /* 0x0000000a17197c24 */ /* 0x000fca000f8e02ff */
[----:B------:R-:W-:-:S05]  /*0650*/  IADD3 R10, P0, PT, R25, R14, RZ ;  /* 0x0000000e190a7210 */ /* 0x000fca0007f1e0ff */
[----:B------:R-:W-:Y:S01]  /*0660*/  IMAD.X R25, RZ, RZ, R15, P0 ;  /* 0x000000ffff197224 */ /* 0x000fe200000e060f */
[----:B-1----:R-:W-:-:S04]  /*0670*/  LEA R8, P0, R10, UR12, 0x1 ;  /* 0x0000000c0a087c11 */ /* 0x002fc8000f8008ff */
[----:B------:R-:W-:Y:S02]  /*0680*/  LEA.HI.X R9, R10, UR13, R25, 0x1, P0 ;  /* 0x0000000d0a097c11 */ /* 0x000fe400080f0c19 */
[----:B------:R-:W-:-:S03]  /*0690*/  IADD3 R25, PT, PT, R23, R2, RZ ;  /* 0x0000000217197210 */ /* 0x000fc60007ffe0ff */
[----:B------:R1:W5:Y:S01]  /*06a0*/  LDG.E.U16 R23, desc[UR6][R8.64] ;  /* 0x0000000608177981 */ /* 0x000362000c1e1500 */
[C---:B------:R-:W-:Y:S01]  /*06b0*/  IADD3 R29, PT, PT, R25.reuse, R2, RZ ;  /* 0x00000002191d7210 */ /* 0x040fe20007ffe0ff */
[----:B------:R-:W-:-:S05]  /*06c0*/  IMAD R27, R25, UR10, RZ ;  /* 0x0000000a191b7c24 */ /* 0x000fca000f8e02ff */
[----:B------:R-:W-:-:S05]  /*06d0*/  IADD3 R10, P0, PT, R27, R14, RZ ;  /* 0x0000000e1b0a7210 */ /* 0x000fca0007f1e0ff */
[----:B------:R-:W-:Y:S01]  /*06e0*/  IMAD.X R27, RZ, RZ, R15, P0 ;  /* 0x000000ffff1b7224 */ /* 0x000fe200000e060f */
[----:B0-----:R-:W-:-:S04]  /*06f0*/  LEA R6, P0, R10, UR12, 0x1 ;  /* 0x0000000c0a067c11 */ /* 0x001fc8000f8008ff */
[----:B------:R-:W-:Y:S01]  /*0700*/  LEA.HI.X R7, R10, UR13, R27, 0x1, P0 ;  /* 0x0000000d0a077c11 */ /* 0x000fe200080f0c1b */
[----:B------:R-:W-:-:S04]  /*0710*/  IMAD R27, R29, UR10, RZ ;  /* 0x0000000a1d1b7c24 */ /* 0x000fc8000f8e02ff */
[----:B------:R0:W5:Y:S01]  /*0720*/  LDG.E.U16 R25, desc[UR6][R6.64] ;  /* 0x0000000606197981 */ /* 0x000162000c1e1500 */
[----:B------:R-:W-:Y:S01]  /*0730*/  IADD3 R10, P0, PT, R27, R14, RZ ;  /* 0x0000000e1b0a7210 */ /* 0x000fe20007f1e0ff */
[----:B------:R-:W-:Y:S01]  /*0740*/  UMOV UR4, 0x400 ;  /* 0x0000040000047882 */ /* 0x000fe20000000000 */
[----:B------:R-:W-:Y:S01]  /*0750*/  IADD3 R29, PT, PT, R29, R2, RZ ;  /* 0x000000021d1d7210 */ /* 0x000fe20007ffe0ff */
[----:B------:R-:W-:Y:S02]  /*0760*/  ULEA UR4, UR5, UR4, 0x18 ;  /* 0x0000000405047291 */ /* 0x000fe4000f8ec0ff */
[----:B-1----:R-:W-:Y:S01]  /*0770*/  IMAD.X R9, RZ, RZ, R15, P0 ;  /* 0x000000ffff097224 */ /* 0x002fe200000e060f */
[----:B------:R-:W-:-:S04]  /*0780*/  LEA R8, P0, R10, UR12, 0x1 ;  /* 0x0000000c0a087c11 */ /* 0x000fc8000f8008ff */
[----:B------:R-:W-:Y:S01]  /*0790*/  LEA.HI.X R9, R10, UR13, R9, 0x1, P0 ;  /* 0x0000000d0a097c11 */ /* 0x000fe200080f0c09 */
[----:B0-----:R-:W-:-:S04]  /*07a0*/  IMAD R7, R29, UR10, RZ ;  /* 0x0000000a1d077c24 */ /* 0x001fc8000f8e02ff */
[----:B------:R0:W5:Y:S01]  /*07b0*/  LDG.E.U16 R27, desc[UR6][R8.64] ;  /* 0x00000006081b7981 */ /* 0x000162000c1e1500 */
[----:B------:R-:W-:Y:S01]  /*07c0*/  IADD3 R7, P0, PT, R7, R14, RZ ;  /* 0x0000000e07077210 */ /* 0x000fe20007f1e0ff */
[----:B------:R-:W-:Y:S01]  /*07d0*/  IMAD.IADD R29, R29, 0x1, R2 ;  /* 0x000000011d1d7824 */ /* 0x000fe200078e0202 */
[----:B------:R-:W-:Y:S01]  /*07e0*/  LEA R10, R5, UR4, 0x1 ;  /* 0x00000004050a7c11 */ /* 0x000fe2000f8e08ff */
[----:B------:R-:W1:Y:S01]  /*07f0*/  LDCU UR4, c[0x0][0x3b8] ;  /* 0x00007700ff0477ac */ /* 0x000e620008000800 */
[----:B------:R-:W-:Y:S02]  /*0800*/  IADD3.X R26, PT, PT, RZ, R15, RZ, P0, !PT ;  /* 0x0000000fff1a7210 */ /* 0x000fe400007fe4ff */
[----:B------:R-:W-:Y:S01]  /*0810*/  LEA R6, P0, R7, UR12, 0x1 ;  /* 0x0000000c07067c11 */ /* 0x000fe2000f8008ff */
[----:B------:R-:W-:Y:S02]  /*0820*/  IMAD R28, R3, 0x80, R10 ;  /* 0x00000080031c7824 */ /* 0x000fe400078e020a */
[----:B0-----:R-:W-:Y:S01]  /*0830*/  IMAD R9, R29, UR10, RZ ;  /* 0x0000000a1d097c24 */ /* 0x001fe2000f8e02ff */
[----:B------:R-:W-:-:S04]  /*0840*/  LEA.HI.X R7, R7, UR13, R26, 0x1, P0 ;  /* 0x0000000d07077c11 */ /* 0x000fc800080f0c1a */
[----:B------:R-:W-:Y:S01]  /*0850*/  IADD3 R9, P0, PT, R9, R14, RZ ;  /* 0x0000000e09097210 */ /* 0x000fe20007f1e0ff */
[----:B------:R0:W5:Y:S04]  /*0860*/  LDG.E.U16 R26, desc[UR6][R6.64] ;  /* 0x00000006061a7981 */ /* 0x000168000c1e1500 */
[----:B0-----:R-:W-:Y:S01]  /*0870*/  IMAD.X R6, RZ, RZ, R15, P0 ;  /* 0x000000ffff067224 */ /* 0x001fe200000e060f */
[----:B------:R-:W-:-:S04]  /*0880*/  LEA R8, P0, R9, UR12, 0x1 ;  /* 0x0000000c09087c11 */ /* 0x000fc8000f8008ff */
[----:B------:R-:W-:Y:S01]  /*0890*/  LEA.HI.X R9, R9, UR13, R6, 0x1, P0 ;  /* 0x0000000d09097c11 */ /* 0x000fe200080f0c06 */
[----:B--2---:R0:W-:Y:S04]  /*08a0*/  STS.U16 [R28], R24 ;  /* 0x000000181c007388 */ /* 0x0041e80000000400 */
[----:B0-----:R0:W2:Y:S01]  /*08b0*/  LDG.E.U16 R24, desc[UR6][R8.64] ;  /* 0x0000000608187981 */ /* 0x0010a2000c1e1500 */
[----:B------:R-:W-:-:S05]  /*08c0*/  IADD3 R29, PT, PT, R29, R2, RZ ;  /* 0x000000021d1d7210 */ /* 0x000fca0007ffe0ff */
[----:B0-----:R-:W-:Y:S01]  /*08d0*/  IMAD R9, R29, UR10, RZ ;  /* 0x0000000a1d097c24 */ /* 0x001fe2000f8e02ff */
[----:B------:R-:W-:-:S04]  /*08e0*/  LEA R7, R2, R28, 0x7 ;  /* 0x0000001c02077211 */ /* 0x000fc800078e38ff */
[----:B------:R-:W-:Y:S01]  /*08f0*/  IADD3 R8, P0, PT, R9, R14, RZ ;  /* 0x0000000e09087210 */ /* 0x000fe20007f1e0ff */
[----:B------:R-:W-:-:S03]  /*0900*/  IMAD.IADD R29, R29, 0x1, R2 ;  /* 0x000000011d1d7824 */ /* 0x000fc600078e0202 */
[----:B------:R-:W-:Y:S02]  /*0910*/  IADD3.X R9, PT, PT, RZ, R15, RZ, P0, !PT ;  /* 0x0000000fff097210 */ /* 0x000fe400007fe4ff */
[----:B------:R-:W-:Y:S01]  /*0920*/  LEA R6, P0, R8, UR12, 0x1 ;  /* 0x0000000c08067c11 */ /* 0x000fe2000f8008ff */
[----:B---3--:R0:W-:Y:S01]  /*0930*/  STS.U16 [R7], R22 ;  /* 0x0000001607007388 */ /* 0x0081e20000000400 */
[----:B------:R-:W-:Y:S02]  /*0940*/  IMAD R28, R2, 0x80, R7 ;  /* 0x00000080021c7824 */ /* 0x000fe400078e0207 */
[----:B0-----:R-:W-:Y:S01]  /*0950*/  LEA.HI.X R7, R8, UR13, R9, 0x1, P0 ;  /* 0x0000000d08077c11 */ /* 0x001fe200080f0c09 */
[----:B------:R-:W-:-:S04]  /*0960*/  IMAD R9, R29, UR10, RZ ;  /* 0x0000000a1d097c24 */ /* 0x000fc8000f8e02ff */
[----:B------:R0:W3:Y:S01]  /*0970*/  LDG.E.U16 R22, desc[UR6][R6.64] ;  /* 0x0000000606167981 */ /* 0x0000e2000c1e1500 */
[----:B------:R-:W-:Y:S02]  /*0980*/  IADD3 R9, P0, PT, R9, R14, RZ ;  /* 0x0000000e09097210 */ /* 0x000fe40007f1e0ff */
[----:B------:R-:W-:-:S03]  /*0990*/  IADD3 R29, PT, PT, R29, R2, RZ ;  /* 0x000000021d1d7210 */ /* 0x000fc60007ffe0ff */
[----:B0-----:R-:W-:Y:S01]  /*09a0*/  IMAD.X R7, RZ, RZ, R15, P0 ;  /* 0x000000ffff077224 */ /* 0x001fe200000e060f */
[----:B------:R-:W-:-:S04]  /*09b0*/  LEA R8, P0, R9, UR12, 0x1 ;  /* 0x0000000c09087c11 */ /* 0x000fc8000f8008ff */
[----:B------:R-:W-:Y:S01]  /*09c0*/  LEA.HI.X R9, R9, UR13, R7, 0x1, P0 ;  /* 0x0000000d09097c11 */ /* 0x000fe200080f0c07 */
[C---:B------:R-:W-:Y:S01]  /*09d0*/  IMAD R7, R29.reuse, UR10, RZ ;  /* 0x0000000a1d077c24 */ /* 0x040fe2000f8e02ff */
[C---:B------:R-:W-:Y:S01]  /*09e0*/  LEA R6, R2.reuse, R28, 0x7 ;  /* 0x0000001c02067211 */ /* 0x040fe200078e38ff */
[----:B------:R-:W-:Y:S01]  /*09f0*/  IMAD.IADD R29, R29, 0x1, R2 ;  /* 0x000000011d1d7824 */ /* 0x000fe200078e0202 */
[----:B----4-:R0:W-:Y:S02]  /*0a00*/  STS.U16 [R28], R20 ;  /* 0x000000141c007388 */ /* 0x0101e40000000400 */
[----:B------:R-:W-:Y:S02]  /*0a10*/  IADD3 R7, P0, PT, R7, R14, RZ ;  /* 0x0000000e07077210 */ /* 0x000fe40007f1e0ff */
[----:B-----5:R4:W-:Y:S04]  /*0a20*/  STS.U16 [R6], R17 ;  /* 0x0000001106007388 */ /* 0x0209e80000000400 */
[----:B0-----:R0:W5:Y:S01]  /*0a30*/  LDG.E.U16 R20, desc[UR6][R8.64] ;  /* 0x0000000608147981 */ /* 0x001162000c1e1500 */
[----:B------:R-:W-:Y:S01]  /*0a40*/  IMAD R28, R2, 0x80, R6 ;  /* 0x00000080021c7824 */ /* 0x000fe200078e0206 */
[----:B0-----:R-:W-:Y:S01]  /*0a50*/  IADD3.X R8, PT, PT, RZ, R15, RZ, P0, !PT ;  /* 0x0000000fff087210 */ /* 0x001fe200007fe4ff */
[----:B------:R-:W-:Y:S01]  /*0a60*/  IMAD R9, R29, UR10, RZ ;  /* 0x0000000a1d097c24 */ /* 0x000fe2000f8e02ff */
[----:B----4-:R-:W-:-:S04]  /*0a70*/  LEA R6, P0, R7, UR12, 0x1 ;  /* 0x0000000c07067c11 */ /* 0x010fc8000f8008ff */
[----:B------:R-:W-:Y:S02]  /*0a80*/  LEA.HI.X R7, R7, UR13, R8, 0x1, P0 ;  /* 0x0000000d07077c11 */ /* 0x000fe400080f0c08 */
[----:B------:R-:W-:Y:S02]  /*0a90*/  IADD3 R9, P0, PT, R9, R14, RZ ;  /* 0x0000000e09097210 */ /* 0x000fe40007f1e0ff */
[----:B------:R-:W-:Y:S01]  /*0aa0*/  IADD3 R29, PT, PT, R29, R2, RZ ;  /* 0x000000021d1d7210 */ /* 0x000fe20007ffe0ff */
[----:B------:R0:W4:Y:S04]  /*0ab0*/  LDG.E.U16 R6, desc[UR6][R6.64] ;  /* 0x0000000606067981 */ /* 0x000128000c1e1500 */
[----:B------:R1:W-:Y:S01]  /*0ac0*/  STS.U16 [R28], R16 ;  /* 0x000000101c007388 */ /* 0x0003e20000000400 */
[----:B0-----:R-:W-:Y:S01]  /*0ad0*/  IMAD.X R7, RZ, RZ, R15, P0 ;  /* 0x000000ffff077224 */ /* 0x001fe200000e060f */
[----:B------:R-:W-:Y:S01]  /*0ae0*/  LEA R8, P0, R9, UR12, 0x1 ;  /* 0x0000000c09087c11 */ /* 0x000fe2000f8008ff */
[----:B-1----:R-:W-:-:S03]  /*0af0*/  IMAD R16, R29, UR10, RZ ;  /* 0x0000000a1d107c24 */ /* 0x002fc6000f8e02ff */
[----:B------:R-:W-:Y:S02]  /*0b00*/  LEA.HI.X R9, R9, UR13, R7, 0x1, P0 ;  /* 0x0000000d09097c11 */ /* 0x000fe400080f0c07 */
[----:B------:R-:W-:Y:S01]  /*0b10*/  LEA R17, R2, R28, 0x7 ;  /* 0x0000001c02117211 */ /* 0x000fe200078e38ff */
[----:B------:R-:W-:Y:S01]  /*0b20*/  IMAD.IADD R29, R29, 0x1, R2 ;  /* 0x000000011d1d7824 */ /* 0x000fe200078e0202 */
[----:B------:R-:W-:Y:S02]  /*0b30*/  IADD3 R7, P0, PT, R16, R14, RZ ;  /* 0x0000000e10077210 */ /* 0x000fe40007f1e0ff */
[----:B------:R0:W4:Y:S04]  /*0b40*/  LDG.E.U16 R9, desc[UR6][R8.64] ;  /* 0x0000000608097981 */ /* 0x000128000c1e1500 */
[----:B------:R1:W-:Y:S01]  /*0b50*/  STS.U16 [R17], R13 ;  /* 0x0000000d11007388 */ /* 0x0003e20000000400 */
[----:B------:R-:W-:Y:S01]  /*0b60*/  IMAD R28, R2, 0x80, R17 ;  /* 0x00000080021c7824 */ /* 0x000fe200078e0211 */
[----:B0-----:R-:W-:-:S02]  /*0b70*/  IADD3.X R8, PT, PT, RZ, R15, RZ, P0, !PT ;  /* 0x0000000fff087210 */ /* 0x001fc400007fe4ff */
[----:B------:R-:W-:Y:S01]  /*0b80*/  LEA R16, P0, R7, UR12, 0x1 ;  /* 0x0000000c07107c11 */ /* 0x000fe2000f8008ff */
[----:B-1----:R-:W-:-:S03]  /*0b90*/  IMAD R13, R29, UR10, RZ ;  /* 0x0000000a1d0d7c24 */ /* 0x002fc6000f8e02ff */
[----:B------:R-:W-:Y:S02]  /*0ba0*/  LEA.HI.X R17, R7, UR13, R8, 0x1, P0 ;  /* 0x0000000d07117c11 */ /* 0x000fe400080f0c08 */
[----:B------:R-:W-:Y:S02]  /*0bb0*/  IADD3 R29, PT, PT, R29, R2, RZ ;  /* 0x000000021d1d7210 */ /* 0x000fe40007ffe0ff */
[----:B------:R-:W-:Y:S01]  /*0bc0*/  IADD3 R13, P0, PT, R13, R14, RZ ;  /* 0x0000000e0d0d7210 */ /* 0x000fe20007f1e0ff */
[----:B------:R0:W4:Y:S01]  /*0bd0*/  LDG.E.U16 R7, desc[UR6][R16.64] ;  /* 0x0000000610077981 */ /* 0x000122000c1e1500 */
[----:B------:R-:W-:-:S03]  /*0be0*/  LEA R8, R2, R28, 0x7 ;  /* 0x0000001c02087211 */ /* 0x000fc600078e38ff */
[----:B------:R1:W-:Y:S01]  /*0bf0*/  STS.U16 [R28], R12 ;  /* 0x0000000c1c007388 */ /* 0x0003e20000000400 */
[----:B0-----:R-:W-:Y:S01]  /*0c00*/  IMAD.X R16, RZ, RZ, R15, P0 ;  /* 0x000000ffff107224 */ /* 0x001fe200000e060f */
[----:B-1----:R-:W-:Y:S01]  /*0c10*/  LEA R12, P0, R13, UR12, 0x1 ;  /* 0x0000000c0d0c7c11 */ /* 0x002fe2000f8008ff */
[----:B------:R-:W-:-:S03]  /*0c20*/  IMAD R28, R29, UR10, RZ ;  /* 0x0000000a1d1c7c24 */ /* 0x000fc6000f8e02ff */
[----:B------:R-:W-:Y:S01]  /*0c30*/  LEA.HI.X R13, R13, UR13, R16, 0x1, P0 ;  /* 0x0000000d0d0d7c11 */ /* 0x000fe200080f0c10 */
[----:B------:R-:W-:Y:S01]  /*0c40*/  IMAD.IADD R29, R29, 0x1, R2 ;  /* 0x000000011d1d7824 */ /* 0x000fe200078e0202 */
[----:B------:R-:W-:Y:S01]  /*0c50*/  IADD3 R17, P0, PT, R28, R14, RZ ;  /* 0x0000000e1c117210 */ /* 0x000fe20007f1e0ff */
[----:B------:R0:W-:Y:S03]  /*0c60*/  STS.U16 [R8], R19 ;  /* 0x0000001308007388 */ /* 0x0001e60000000400 */
[----:B------:R-:W-:Y:S01]  /*0c70*/  IADD3.X R28, PT, PT, RZ, R15, RZ, P0, !PT ;  /* 0x0000000fff1c7210 */ /* 0x000fe200007fe4ff */
[----:B------:R1:W4:Y:S01]  /*0c80*/  LDG.E.U16 R12, desc[UR6][R12.64] ;  /* 0x000000060c0c7981 */ /* 0x000322000c1e1500 */
[----:B------:R-:W-:Y:S01]  /*0c90*/  LEA R16, P0, R17, UR12, 0x1 ;  /* 0x0000000c11107c11 */ /* 0x000fe2000f8008ff */
[----:B0-----:R-:W-:-:S03]  /*0ca0*/  IMAD R19, R29, UR10, RZ ;  /* 0x0000000a1d137c24 */ /* 0x001fc6000f8e02ff */
[----:B------:R-:W-:Y:S01]  /*0cb0*/  LEA.HI.X R17, R17, UR13, R28, 0x1, P0 ;  /* 0x0000000d11117c11 */ /* 0x000fe200080f0c1c */
[----:B-1----:R-:W-:Y:S01]  /*0cc0*/  IMAD R13, R2, 0x80, R8 ;  /* 0x00000080020d7824 */ /* 0x002fe200078e0208 */
[----:B------:R-:W-:-:S03]  /*0cd0*/  IADD3 R19, P0, PT, R19, R14, RZ ;  /* 0x0000000e13137210 */ /* 0x000fc60007f1e0ff */
[----:B------:R0:W4:Y:S01]  /*0ce0*/  LDG.E.U16 R8, desc[UR6][R16.64] ;  /* 0x0000000610087981 */ /* 0x000122000c1e1500 */
[----:B------:R-:W-:-:S03]  /*0cf0*/  IADD3 R29, PT, PT, R29, R2, RZ ;  /* 0x000000021d1d7210 */ /* 0x000fc60007ffe0ff */
[----:B------:R1:W-:Y:S01]  /*0d00*/  STS.U16 [R13], R18 ;  /* 0x000000120d007388 */ /* 0x0003e20000000400 */
[----:B0-----:R-:W-:Y:S02]  /*0d10*/  IMAD.X R16, RZ, RZ, R15, P0 ;  /* 0x000000ffff107224 */ /* 0x001fe400000e060f */
[----:B------:R-:W-:Y:S01]  /*0d20*/  IMAD R17, R29, UR10, RZ ;  /* 0x0000000a1d117c24 */ /* 0x000fe2000f8e02ff */
[----:B-1----:R-:W-:-:S04]  /*0d30*/  LEA R18, P0, R19, UR12, 0x1 ;  /* 0x0000000c13127c11 */ /* 0x002fc8000f8008ff */
[----:B------:R-:W-:Y:S02]  /*0d40*/  LEA.HI.X R19, R19, UR13, R16, 0x1, P0 ;  /* 0x0000000d13137c11 */ /* 0x000fe400080f0c10 */
[----:B------:R-:W-:Y:S02]  /*0d50*/  IADD3 R17, P0, PT, R17, R14, RZ ;  /* 0x0000000e11117210 */ /* 0x000fe40007f1e0ff */
[----:B------:R-:W-:Y:S02]  /*0d60*/  LEA R28, R2, R13, 0x7 ;  /* 0x0000000d021c7211 */ /* 0x000fe400078e38ff */
[----:B------:R0:W4:Y:S01]  /*0d70*/  LDG.E.U16 R13, desc[UR6][R18.64] ;  /* 0x00000006120d7981 */ /* 0x000122000c1e1500 */
[----:B------:R-:W-:Y:S01]  /*0d80*/  IMAD.IADD R29, R29, 0x1, R2 ;  /* 0x000000011d1d7824 */ /* 0x000fe200078e0202 */
[----:B0-----:R-:W-:Y:S02]  /*0d90*/  IADD3.X R19, PT, PT, RZ, R15, RZ, P0, !PT ;  /* 0x0000000fff137210 */ /* 0x001fe400007fe4ff */
[----:B------:R-:W-:-:S04]  /*0da0*/  LEA R16, P0, R17, UR12, 0x1 ;  /* 0x0000000c11107c11 */ /* 0x000fc8000f8008ff */
[----:B------:R-:W-:Y:S01]  /*0db0*/  LEA.HI.X R17, R17, UR13, R19, 0x1, P0 ;  /* 0x0000000d11117c11 */ /* 0x000fe200080f0c13 */
[C---:B------:R-:W-:Y:S02]  /*0dc0*/  IMAD R19, R29.reuse, UR10, RZ ;  /* 0x0000000a1d137c24 */ /* 0x040fe4000f8e02ff */
[C---:B------:R-:W-:Y:S01]  /*0dd0*/  IMAD R18, R2.reuse, 0x80, R28 ;  /* 0x0000008002127824 */ /* 0x040fe200078e021c */
[----:B------:R-:W-:Y:S02]  /*0de0*/  IADD3 R29, PT, PT, R29, R2, RZ ;  /* 0x000000021d1d7210 */ /* 0x000fe40007ffe0ff */
[----:B------:R-:W-:Y:S01]  /*0df0*/  IADD3 R19, P0, PT, R19, R14, RZ ;  /* 0x0000000e13137210 */ /* 0x000fe20007f1e0ff */
[----:B------:R0:W-:Y:S04]  /*0e00*/  STS.U16 [R28], R11 ;  /* 0x0000000b1c007388 */ /* 0x0001e80000000400 */
[----:B------:R1:W-:Y:S04]  /*0e10*/  STS.U16 [R18], R21 ;  /* 0x0000001512007388 */ /* 0x0003e80000000400 */
[----:B0-----:R0:W4:Y:S01]  /*0e20*/  LDG.E.U16 R11, desc[UR6][R16.64] ;  /* 0x00000006100b7981 */ /* 0x001122000c1e1500 */
[----:B------:R-:W-:Y:S01]  /*0e30*/  LEA R28, R2, R18, 0x7 ;  /* 0x00000012021c7211 */ /* 0x000fe200078e38ff */
[----:B0-----:R-:W-:Y:S01]  /*0e40*/  IMAD.X R16, RZ, RZ, R15, P0 ;  /* 0x000000ffff107224 */ /* 0x001fe200000e060f */
[----:B-1----:R-:W-:Y:S01]  /*0e50*/  LEA R18, P0, R19, UR12, 0x1 ;  /* 0x0000000c13127c11 */ /* 0x002fe2000f8008ff */
[----:B------:R-:W-:-:S03]  /*0e60*/  IMAD R17, R29, UR10, RZ ;  /* 0x0000000a1d117c24 */ /* 0x000fc6000f8e02ff */
[----:B------:R-:W-:Y:S02]  /*0e70*/  LEA.HI.X R19, R19, UR13, R16, 0x1, P0 ;  /* 0x0000000d13137c11 */ /* 0x000fe400080f0c10 */
[----:B------:R-:W-:-:S03]  /*0e80*/  IADD3 R17, P0, PT, R17, R14, RZ ;  /* 0x0000000e11117210 */ /* 0x000fc60007f1e0ff */
        /* <DEDUP_REMOVED lines=23> */
[----:B------:R0:W-:Y:S04]  /*1000*/  STS.U16 [R28], R27 ;  /* 0x0000001b1c007388 */ /* 0x0001e80000000400 */
[----:B0-----:R0:W4:Y:S01]  /*1010*/  LDG.E.U16 R27, desc[UR6][R16.64] ;  /* 0x00000006101b7981 */ /* 0x001122000c1e1500 */
[----:B------:R-:W-:Y:S02]  /*1020*/  IMAD R19, R2, 0x80, R28 ;  /* 0x0000008002137824 */ /* 0x000fe400078e021c */
[----:B0-----:R-:W-:-:S05]  /*1030*/  IMAD R17, R29, UR10, RZ ;  /* 0x0000000a1d117c24 */ /* 0x001fca000f8e02ff */
[----:B------:R-:W-:Y:S02]  /*1040*/  IADD3 R16, P0, PT, R17, R14, RZ ;  /* 0x0000000e11107210 */ /* 0x000fe40007f1e0ff */
[----:B------:R-:W-:-:S03]  /*1050*/  IADD3 R29, PT, PT, R29, R2, RZ ;  /* 0x000000021d1d7210 */ /* 0x000fc60007ffe0ff */
[----:B------:R-:W-:Y:S01]  /*1060*/  IMAD.X R17, RZ, RZ, R15, P0 ;  /* 0x000000ffff117224 */ /* 0x000fe200000e060f */
[----:B------:R-:W-:Y:S01]  /*1070*/  LEA R18, P0, R16, UR12, 0x1 ;  /* 0x0000000c10127c11 */ /* 0x000fe2000f8008ff */
[----:B------:R0:W-:Y:S01]  /*1080*/  STS.U16 [R19], R26 ;  /* 0x0000001a13007388 */ /* 0x0001e20000000400 */
[----:B------:R-:W-:Y:S02]  /*1090*/  LEA R28, R2, R19, 0x7 ;  /* 0x00000013021c7211 */ /* 0x000fe400078e38ff */
[----:B0-----:R-:W-:Y:S01]  /*10a0*/  LEA.HI.X R19, R16, UR13, R17, 0x1, P0 ;  /* 0x0000000d10137c11 */ /* 0x001fe200080f0c11 */
[C---:B------:R-:W-:Y:S02]  /*10b0*/  IMAD.IADD R26, R29.reuse, 0x1, R2 ;  /* 0x000000011d1a7824 */ /* 0x040fe400078e0202 */
[----:B------:R-:W-:Y:S02]  /*10c0*/  IMAD R17, R29, UR10, RZ ;  /* 0x0000000a1d117c24 */ /* 0x000fe4000f8e02ff */
[----:B------:R-:W-:Y:S01]  /*10d0*/  IMAD R26, R26, UR10, RZ ;  /* 0x0000000a1a1a7c24 */ /* 0x000fe2000f8e02ff */
[----:B--2---:R0:W-:Y:S02]  /*10e0*/  STS.U16 [R28], R24 ;  /* 0x000000181c007388 */ /* 0x0041e40000000400 */
[----:B------:R-:W-:-:S02]  /*10f0*/  IADD3 R16, P1, PT, R17, R14, RZ ;  /* 0x0000000e11107210 */ /* 0x000fc40007f3e0ff */
[----:B------:R-:W-:Y:S01]  /*1100*/  IADD3 R17, P0, PT, R26, R14, RZ ;  /* 0x0000000e1a117210 */ /* 0x000fe20007f1e0ff */
[----:B------:R1:W2:Y:S02]  /*1110*/  LDG.E.U16 R18, desc[UR6][R18.64] ;  /* 0x0000000612127981 */ /* 0x0002a4000c1e1500 */
[----:B------:R-:W-:Y:S01]  /*1120*/  IMAD.X R26, RZ, RZ, R15, P1 ;  /* 0x000000ffff1a7224 */ /* 0x000fe200008e060f */
[C---:B------:R-:W-:Y:S02]  /*1130*/  LEA R14, P1, R16.reuse, UR12, 0x1 ;  /* 0x0000000c100e7c11 */ /* 0x040fe4000f8208ff */
[----:B0-----:R-:W-:Y:S02]  /*1140*/  IADD3.X R24, PT, PT, RZ, R15, RZ, P0, !PT ;  /* 0x0000000fff187210 */ /* 0x001fe400007fe4ff */
[----:B------:R-:W-:Y:S02]  /*1150*/  LEA.HI.X R15, R16, UR13, R26, 0x1, P1 ;  /* 0x0000000d100f7c11 */ /* 0x000fe400088f0c1a */
[----:B------:R-:W-:-:S03]  /*1160*/  LEA R16, P0, R17, UR12, 0x1 ;  /* 0x0000000c11107c11 */ /* 0x000fc6000f8008ff */
[----:B------:R0:W2:Y:S01]  /*1170*/  LDG.E.U16 R14, desc[UR6][R14.64] ;  /* 0x000000060e0e7981 */ /* 0x0000a2000c1e1500 */
[----:B------:R-:W-:-:S05]  /*1180*/  LEA.HI.X R17, R17, UR13, R24, 0x1, P0 ;  /* 0x0000000d11117c11 */ /* 0x000fca00080f0c18 */
[----:B------:R5:W2:Y:S01]  /*1190*/  LDG.E.U16 R16, desc[UR6][R16.64] ;  /* 0x0000000610107981 */ /* 0x000aa2000c1e1500 */
[----:B------:R-:W-:-:S05]  /*11a0*/  LEA R29, R2, R28, 0x7 ;  /* 0x0000001c021d7211 */ /* 0x000fca00078e38ff */
[C---:B-1----:R-:W-:Y:S01]  /*11b0*/  IMAD R19, R2.reuse, 0x80, R29 ;  /* 0x0000008002137824 */ /* 0x042fe200078e021d */
[----:B---3--:R1:W-:Y:S04]  /*11c0*/  STS.U16 [R29], R22 ;  /* 0x000000161d007388 */ /* 0x0083e80000000400 */
[----:B-1----:R-:W-:-:S05]  /*11d0*/  LEA R29, R2, R19, 0x7 ;  /* 0x00000013021d7211 */ /* 0x002fca00078e38ff */
[----:B------:R-:W-:-:S05]  /*11e0*/  IMAD R22, R2, 0x80, R29 ;  /* 0x0000008002167824 */ /* 0x000fca00078e021d */
[----:B------:R-:W-:-:S05]  /*11f0*/  LEA R24, R2, R22, 0x7 ;  /* 0x0000001602187211 */ /* 0x000fca00078e38ff */
[----:B------:R-:W-:-:S05]  /*1200*/  IMAD R26, R2, 0x80, R24 ;  /* 0x00000080021a7824 */ /* 0x000fca00078e0218 */
[----:B------:R-:W-:-:S05]  /*1210*/  LEA R28, R2, R26, 0x7 ;  /* 0x0000001a021c7211 */ /* 0x000fca00078e38ff */
[C---:B0-----:R-:W-:Y:S01]  /*1220*/  IMAD R15, R2.reuse, 0x80, R28 ;  /* 0x00000080020f7824 */ /* 0x041fe200078e021c */
[----:B-----5:R0:W-:Y:S04]  /*1230*/  STS.U16 [R19], R20 ;  /* 0x0000001413007388 */ /* 0x0201e80000000400 */
[----:B------:R-:W-:-:S05]  /*1240*/  LEA R17, R2, R15, 0x7 ;  /* 0x0000000f02117211 */ /* 0x000fca00078e38ff */
[C---:B0-----:R-:W-:Y:S01]  /*1250*/  IMAD R19, R2.reuse, 0x80, R17 ;  /* 0x0000008002137824 */ /* 0x041fe200078e0211 */
[----:B----4-:R0:W-:Y:S04]  /*1260*/  STS.U16 [R29], R6 ;  /* 0x000000061d007388 */ /* 0x0101e80000000400 */
[----:B------:R-:W-:-:S05]  /*1270*/  LEA R20, R2, R19, 0x7 ;  /* 0x0000001302147211 */ /* 0x000fca00078e38ff */
[C---:B0-----:R-:W-:Y:S01]  /*1280*/  IMAD R6, R2.reuse, 0x80, R20 ;  /* 0x0000008002067824 */ /* 0x041fe200078e0214 */
[----:B------:R0:W-:Y:S04]  /*1290*/  STS.U16 [R22], R9 ;  /* 0x0000000916007388 */ /* 0x0001e80000000400 */
[C---:B------:R-:W-:Y:S01]  /*12a0*/  LEA R29, R2.reuse, R6, 0x7 ;  /* 0x00000006021d7211 */ /* 0x040fe200078e38ff */
[----:B------:R-:W-:Y:S04]  /*12b0*/  STS.U16 [R24], R7 ;  /* 0x0000000718007388 */ /* 0x000fe80000000400 */
[----:B0-----:R-:W-:Y:S01]  /*12c0*/  IMAD R9, R2, 0x80, R29 ;  /* 0x0000008002097824 */ /* 0x001fe200078e021d */
[----:B------:R0:W-:Y:S01]  /*12d0*/  STS.U16 [R26], R12 ;  /* 0x0000000c1a007388 */ /* 0x0001e20000000400 */
[----:B------:R-:W-:-:S03]  /*12e0*/  IMAD R22, R5, 0x7e, R10 ;  /* 0x0000007e05167824 */ /* 0x000fc600078e020a */
[C---:B------:R-:W-:Y:S01]  /*12f0*/  LEA R10, R2.reuse, R9, 0x7 ;  /* 0x00000009020a7211 */ /* 0x040fe200078e38ff */
[----:B------:R1:W-:Y:S01]  /*1300*/  STS.U16 [R28], R8 ;  /* 0x000000081c007388 */ /* 0x0003e20000000400 */
[----:B0-----:R-:W0:Y:S02]  /*1310*/  LDC R12, c[0x0][0x3b4] ;  /* 0x0000ed00ff0c7b82 */ /* 0x001e240000000800 */
[----:B-1----:R-:W-:Y:S01]  /*1320*/  LEA R8, R2, R10, 0x7 ;  /* 0x0000000a02087211 */ /* 0x002fe200078e38ff */
[----:B------:R-:W-:Y:S01]  /*1330*/  STS.U16 [R15], R13 ;  /* 0x0000000d0f007388 */ /* 0x000fe20000000400 */
[----:B------:R-:W-:-:S03]  /*1340*/  IMAD R22, R3, 0x2, R22 ;  /* 0x0000000203167824 */ /* 0x000fc600078e0216 */
[----:B------:R1:W-:Y:S04]  /*1350*/  STS.U16 [R17], R11 ;  /* 0x0000000b11007388 */ /* 0x0003e80000000400 */
[----:B------:R-:W-:Y:S01]  /*1360*/  STS.U16 [R19], R21 ;  /* 0x0000001513007388 */ /* 0x000fe20000000400 */
[----:B-1----:R-:W-:-:S03]  /*1370*/  IMAD R11, R2, 0x2, R22 ;  /* 0x00000002020b7824 */ /* 0x002fc600078e0216 */
[----:B------:R-:W-:Y:S04]  /*1380*/  STS.U16 [R20], R23 ;  /* 0x0000001714007388 */ /* 0x000fe80000000400 */
[----:B------:R1:W-:Y:S01]  /*1390*/  STS.U16 [R6], R25 ;  /* 0x0000001906007388 */ /* 0x0003e20000000400 */
[----:B------:R-:W-:Y:S01]  /*13a0*/  LEA R17, R2, R11, 0x1 ;  /* 0x0000000b02117211 */ /* 0x000fe200078e08ff */
[----:B------:R-:W-:Y:S01]  /*13b0*/  IMAD R3, R4, UR9, R3 ;  /* 0x0000000904037c24 */ /* 0x000fe2000f8e0203 */
[----:B------:R-:W-:Y:S01]  /*13c0*/  LEA R0, R0, R5, 0x5 ;  /* 0x0000000500007211 */ /* 0x000fe200078e28ff */
[----:B-1----:R-:W1:Y:S01]  /*13d0*/  LDC.64 R6, c[0x0][0x390] ;  /* 0x0000e400ff067b82 */ /* 0x002e620000000a00 */
[----:B------:R3:W-:Y:S01]  /*13e0*/  STS.U16 [R29], R27 ;  /* 0x0000001b1d007388 */ /* 0x0007e20000000400 */
[----:B------:R-:W-:-:S05]  /*13f0*/  IMAD R19, R2, 0x2, R17 ;  /* 0x0000000202137824 */ /* 0x000fca00078e0211 */
[C---:B------:R-:W-:Y:S01]  /*1400*/  LEA R21, R2.reuse, R19, 0x1 ;  /* 0x0000001302157211 */ /* 0x040fe200078e08ff */
[----:B--2---:R-:W-:Y:S04]  /*1410*/  STS.U16 [R9], R18 ;  /* 0x0000001209007388 */ /* 0x004fe80000000400 */
[----:B------:R-:W-:Y:S04]  /*1420*/  STS.U16 [R10], R14 ;  /* 0x0000000e0a007388 */ /* 0x000fe80000000400 */
[----:B------:R-:W-:Y:S01]  /*1430*/  STS.U16 [R8], R16 ;  /* 0x0000001008007388 */ /* 0x000fe20000000400 */
[----:B------:R-:W-:Y:S01]  /*1440*/  BAR.SYNC.DEFER_BLOCKING 0x0 ;  /* 0x0000000000007b1d */ /* 0x000fe20000010000 */
[----:B------:R-:W-:-:S02]  /*1450*/  IMAD R25, R2, 0x2, R21 ;  /* 0x0000000202197824 */ /* 0x000fc400078e0215 */
[----:B0-----:R-:W-:-:S03]  /*1460*/  IMAD R3, R12, UR8, R3 ;  /* 0x000000080c037c24 */ /* 0x001fc6000f8e0203 */
[----:B---3--:R-:W-:Y:S01]  /*1470*/  LEA R27, R2, R25, 0x1 ;  /* 0x00000019021b7211 */ /* 0x008fe200078e08ff */
[----:B------:R-:W0:Y:S04]  /*1480*/  LDS.U16 R15, [R22] ;  /* 0x00000000160f7984 */ /* 0x000e280000000400 */
[----:B------:R2:W3:Y:S04]  /*1490*/  LDS.U16 R13, [R11] ;  /* 0x000000000b0d7984 */ /* 0x0004e80000000400 */
[----:B------:R-:W4:Y:S04]  /*14a0*/  LDS.U16 R17, [R17] ;  /* 0x0000000011117984 */ /* 0x000f280000000400 */
[----:B------:R-:W5:Y:S04]  /*14b0*/  LDS.U16 R19, [R19] ;  /* 0x0000000013137984 */ /* 0x000f680000000400 */
[----:B------:R-:W5:Y:S01]  /*14c0*/  LDS.U16 R21, [R21] ;  /* 0x0000000015157984 */ /* 0x000f620000000400 */
[----:B------:R-:W-:-:S03]  /*14d0*/  IMAD.IADD R5, R3, 0x1, R2 ;  /* 0x0000000103057824 */ /* 0x000fc600078e0202 */
[----:B------:R1:W5:Y:S01]  /*14e0*/  LDS.U16 R23, [R25] ;  /* 0x0000000019177984 */ /* 0x0003620000000400 */
[C-C-:B--2---:R-:W-:Y:S01]  /*14f0*/  IMAD R11, R5.reuse, UR4, R0.reuse ;  /* 0x00000004050b7c24 */ /* 0x144fe2000f8e0200 */
[----:B------:R-:W-:Y:S01]  /*1500*/  IADD3 R5, PT, PT, R5, R2, RZ ;  /* 0x0000000205057210 */ /* 0x000fe20007ffe0ff */
[C---:B------:R-:W-:Y:S01]  /*1510*/  IMAD R12, R2.reuse, 0x2, R27 ;  /* 0x00000002020c7824 */ /* 0x040fe200078e021b */
[----:B------:R2:W5:Y:S01]  /*1520*/  LDS.U16 R18, [R27] ;  /* 0x000000001b127984 */ /* 0x0005620000000400 */
[----:B------:R-:W-:Y:S02]  /*1530*/  IMAD R9, R3, UR4, R0 ;  /* 0x0000000403097c24 */ /* 0x000fe4000f8e0200 */
[--C-:B------:R-:W-:Y:S01]  /*1540*/  IMAD.IADD R3, R5, 0x1, R2.reuse ;  /* 0x0000000105037824 */ /* 0x100fe200078e0202 */
[----:B------:R-:W5:Y:S01]  /*1550*/  LDS.U16 R20, [R12] ;  /* 0x000000000c147984 */ /* 0x000f620000000400 */
[----:B------:R-:W-:Y:S02]  /*1560*/  LEA R16, R2, R12, 0x1 ;  /* 0x0000000c02107211 */ /* 0x000fe400078e08ff */
[----:B-1----:R-:W-:-:S02]  /*1570*/  IMAD.IADD R25, R3, 0x1, R2 ;  /* 0x0000000103197824 */ /* 0x002fc400078e0202 */
[C---:B------:R-:W-:Y:S01]  /*1580*/  LEA R22, R2.reuse, R16, 0x1 ;  /* 0x0000001002167211 */ /* 0x040fe200078e08ff */
[----:B------:R-:W-:Y:S01]  /*1590*/  IMAD.WIDE.U32 R8, R9, 0x2, R6 ;  /* 0x0000000209087825 */ /* 0x000fe200078e0006 */
[----:B------:R-:W1:Y:S02]  /*15a0*/  LDS.U16 R16, [R16] ;  /* 0x0000000010107984 */ /* 0x000e640000000400 */
[C---:B------:R-:W-:Y:S01]  /*15b0*/  LEA R14, R2.reuse, R22, 0x1 ;  /* 0x00000016020e7211 */ /* 0x040fe200078e08ff */
[----:B------:R-:W-:Y:S02]  /*15c0*/  IMAD.IADD R29, R25, 0x1, R2 ;  /* 0x00000001191d7824 */ /* 0x000fe400078e0202 */
[----:B------:R-:W-:Y:S01]  /*15d0*/  IMAD.WIDE.U32 R10, R11, 0x2, R6 ;  /* 0x000000020b0a7825 */ /* 0x000fe200078e0006 */
[----:B0-----:R0:W-:Y:S01]  /*15e0*/  STG.E.U16 desc[UR6][R8.64], R15 ;  /* 0x0000000f08007986 */ /* 0x0011e2000c101506 */
[----:B------:R-:W-:Y:S02]  /*15f0*/  LEA R24, R2, R14, 0x1 ;  /* 0x0000000e02187211 */ /* 0x000fe400078e08ff */
[--C-:B------:R-:W-:Y:S01]  /*1600*/  IMAD R3, R3, UR4, R0.reuse ;  /* 0x0000000403037c24 */ /* 0x100fe2000f8e0200 */
[----:B------:R-:W1:Y:S01]  /*1610*/  LDS.U16 R15, [R22] ;  /* 0x00000000160f7984 */ /* 0x000e620000000400 */
[----:B--2---:R-:W-:-:S02]  /*1620*/  IMAD R27, R25, UR4, R0 ;  /* 0x00000004191b7c24 */ /* 0x004fc4000f8e0200 */
[----:B------:R-:W-:Y:S01]  /*1630*/  IMAD.IADD R25, R29, 0x1, R2 ;  /* 0x000000011d197824 */ /* 0x000fe200078e0202 */
[----:B------:R-:W2:Y:S01]  /*1640*/  LDS.U16 R14, [R14] ;  /* 0x000000000e0e7984 */ /* 0x000ea20000000400 */
[----:B------:R-:W-:-:S03]  /*1650*/  IMAD R5, R5, UR4, R0 ;  /* 0x0000000405057c24 */ /* 0x000fc6000f8e0200 */
[----:B---3--:R3:W-:Y:S01]  /*1660*/  STG.E.U16 desc[UR6][R10.64], R13 ;  /* 0x0000000d0a007986 */ /* 0x0087e2000c101506 */
[--C-:B0-----:R-:W-:Y:S01]  /*1670*/  IMAD.WIDE.U32 R8, R3, 0x2, R6.reuse ;  /* 0x0000000203087825 */ /* 0x101fe200078e0006 */
[----:B------:R-:W-:Y:S02]  /*1680*/  LEA R26, R2, R24, 0x1 ;  /* 0x00000018021a7211 */ /* 0x000fe400078e08ff */
[----:B------:R-:W0:Y:S01]  /*1690*/  LDS.U16 R3, [R24] ;  /* 0x0000000018037984 */ /* 0x000e220000000400 */
[----:B------:R-:W-:-:S04]  /*16a0*/  IMAD.WIDE.U32 R4, R5, 0x2, R6 ;  /* 0x0000000205047825 */ /* 0x000fc800078e0006 */
[----:B---3--:R-:W-:-:S04]  /*16b0*/  IMAD.WIDE.U32 R10, R27, 0x2, R6 ;  /* 0x000000021b0a7825 */ /* 0x008fc800078e0006 */
[----:B------:R-:W-:Y:S02]  /*16c0*/  IMAD.IADD R27, R25, 0x1, R2 ;  /* 0x00000001191b7824 */ /* 0x000fe400078e0202 */
[--C-:B------:R-:W-:Y:S02]  /*16d0*/  IMAD R13, R29, UR4, R0.reuse ;  /* 0x000000041d0d7c24 */ /* 0x100fe4000f8e0200 */
[C---:B------:R-:W-:Y:S02]  /*16e0*/  IMAD R29, R27.reuse, UR4, R0 ;  /* 0x000000041b1d7c24 */ /* 0x040fe4000f8e0200 */
[----:B------:R-:W-:Y:S01]  /*16f0*/  IMAD.IADD R27, R27, 0x1, R2 ;  /* 0x000000011b1b7824 */ /* 0x000fe200078e0202 */
[----:B----4-:R-:W-:Y:S01]  /*1700*/  STG.E.U16 desc[UR6][R4.64], R17 ;  /* 0x0000001104007986 */ /* 0x010fe2000c101506 */
[----:B------:R-:W-:Y:S01]  /*1710*/  LEA R22, R2, R26, 0x1 ;  /* 0x0000001a02167211 */ /* 0x000fe200078e08ff */
[----:B------:R-:W-:Y:S02]  /*1720*/  IMAD.WIDE.U32 R12, R13, 0x2, R6 ;  /* 0x000000020d0c7825 */ /* 0x000fe400078e0006 */
[----:B-----5:R3:W-:Y:S02]  /*1730*/  STG.E.U16 desc[UR6][R8.64], R19 ;  /* 0x0000001308007986 */ /* 0x0207e4000c101506 */
[----:B------:R-:W-:-:S02]  /*1740*/  IMAD R25, R25, UR4, R0 ;  /* 0x0000000419197c24 */ /* 0x000fc4000f8e0200 */
[----:B------:R-:W4:Y:S04]  /*1750*/  LDS.U16 R17, [R26] ;  /* 0x000000001a117984 */ /* 0x000f280000000400 */
[----:B------:R5:W-:Y:S01]  /*1760*/  STG.E.U16 desc[UR6][R10.64], R21 ;  /* 0x000000150a007986 */ /* 0x000be2000c101506 */
[----:B---3--:R-:W-:-:S03]  /*1770*/  IMAD.IADD R9, R27, 0x1, R2 ;  /* 0x000000011b097824 */ /* 0x008fc600078e0202 */
[----:B------:R3:W-:Y:S01]  /*1780*/  STG.E.U16 desc[UR6][R12.64], R23 ;  /* 0x000000170c007986 */ /* 0x0007e2000c101506 */
[----:B------:R-:W-:-:S03]  /*1790*/  IMAD.WIDE.U32 R24, R25, 0x2, R6 ;  /* 0x0000000219187825 */ /* 0x000fc600078e0006 */
[----:B------:R-:W4:Y:S01]  /*17a0*/  LDS.U16 R8, [R22] ;  /* 0x0000000016087984 */ /* 0x000f220000000400 */
[----:B------:R-:W-:Y:S01]  /*17b0*/  IMAD.IADD R19, R9, 0x1, R2 ;  /* 0x0000000109137824 */ /* 0x000fe200078e0202 */
[----:B-----5:R-:W-:Y:S01]  /*17c0*/  LEA R21, R2, R22, 0x1 ;  /* 0x0000001602157211 */ /* 0x020fe200078e08ff */
[----:B------:R-:W-:-:S03]  /*17d0*/  IMAD.WIDE.U32 R4, R29, 0x2, R6 ;  /* 0x000000021d047825 */ /* 0x000fc600078e0006 */
[C---:B---3--:R-:W-:Y:S01]  /*17e0*/  LEA R23, R2.reuse, R21, 0x1 ;  /* 0x0000001502177211 */ /* 0x048fe200078e08ff */
[----:B------:R-:W-:Y:S02]  /*17f0*/  IMAD.IADD R29, R19, 0x1, R2 ;  /* 0x00000001131d7824 */ /* 0x000fe400078e0202 */
[--C-:B------:R-:W-:Y:S01]  /*1800*/  IMAD R11, R27, UR4, R0.reuse ;  /* 0x000000041b0b7c24 */ /* 0x100fe2000f8e0200 */
[----:B------:R-:W-:Y:S01]  /*1810*/  LEA R27, R2, R23, 0x1 ;  /* 0x00000017021b7211 */ /* 0x000fe200078e08ff */
[----:B------:R3:W-:Y:S01]  /*1820*/  STG.E.U16 desc[UR6][R24.64], R18 ;  /* 0x0000001218007986 */ /* 0x0007e2000c101506 */
[--C-:B------:R-:W-:Y:S02]  /*1830*/  IMAD R13, R9, UR4, R0.reuse ;  /* 0x00000004090d7c24 */ /* 0x100fe4000f8e0200 */
[----:B------:R-:W-:Y:S01]  /*1840*/  IMAD R19, R19, UR4, R0 ;  /* 0x0000000413137c24 */ /* 0x000fe2000f8e0200 */
[----:B------:R5:W-:Y:S01]  /*1850*/  STG.E.U16 desc[UR6][R4.64], R20 ;  /* 0x0000001404007986 */ /* 0x000be2000c101506 */
[----:B------:R-:W-:-:S03]  /*1860*/  IMAD.WIDE.U32 R10, R11, 0x2, R6 ;  /* 0x000000020b0a7825 */ /* 0x000fc600078e0006 */
[----:B------:R-:W4:Y:S01]  /*1870*/  LDS.U16 R21, [R21] ;  /* 0x0000000015157984 */ /* 0x000f220000000400 */
[----:B---3--:R-:W-:-:S03]  /*1880*/  IMAD R25, R29, UR4, R0 ;  /* 0x000000041d197c24 */ /* 0x008fc6000f8e0200 */
[----:B------:R-:W3:Y:S01]  /*1890*/  LDS.U16 R23, [R23] ;  /* 0x0000000017177984 */ /* 0x000ee20000000400 */
[----:B------:R-:W-:Y:S02]  /*18a0*/  IMAD.IADD R29, R29, 0x1, R2 ;  /* 0x000000011d1d7824 */ /* 0x000fe400078e0202 */
[----:B-----5:R-:W-:Y:S01]  /*18b0*/  IMAD.WIDE.U32 R4, R13, 0x2, R6 ;  /* 0x000000020d047825 */ /* 0x020fe200078e0006 */
[----:B------:R5:W3:Y:S03]  /*18c0*/  LDS.U16 R9, [R27] ;  /* 0x000000001b097984 */ /* 0x000ae60000000400 */
[----:B------:R-:W-:Y:S02]  /*18d0*/  IMAD R24, R2, 0x2, R27 ;  /* 0x0000000202187824 */ /* 0x000fe400078e021b */
[----:B------:R-:W-:-:S04]  /*18e0*/  IMAD.WIDE.U32 R12, R19, 0x2, R6 ;  /* 0x00000002130c7825 */ /* 0x000fc800078e0006 */
[----:B------:R-:W-:Y:S01]  /*18f0*/  IMAD.WIDE.U32 R18, R25, 0x2, R6 ;  /* 0x0000000219127825 */ /* 0x000fe200078e0006 */
[----:B------:R-:W-:Y:S02]  /*1900*/  IADD3 R25, PT, PT, R29, R2, RZ ;  /* 0x000000021d197210 */ /* 0x000fe40007ffe0ff */
[----:B------:R-:W-:Y:S01]  /*1910*/  LEA R20, R2, R24, 0x1 ;  /* 0x0000001802147211 */ /* 0x000fe200078e08ff */
[----:B-1----:R1:W-:Y:S02]  /*1920*/  STG.E.U16 desc[UR6][R10.64], R16 ;  /* 0x000000100a007986 */ /* 0x0023e4000c101506 */
[C---:B-----5:R-:W-:Y:S02]  /*1930*/  IMAD R27, R25.reuse, UR4, R0 ;  /* 0x00000004191b7c24 */ /* 0x060fe4000f8e0200 */
[----:B------:R-:W-:Y:S01]  /*1940*/  IMAD.IADD R25, R25, 0x1, R2 ;  /* 0x0000000119197824 */ /* 0x000fe200078e0202 */
[----:B------:R5:W-:Y:S01]  /*1950*/  STG.E.U16 desc[UR6][R4.64], R15 ;  /* 0x0000000f04007986 */ /* 0x000be2000c101506 */
[----:B------:R-:W-:-:S03]  /*1960*/  IMAD R29, R29, UR4, R0 ;  /* 0x000000041d1d7c24 */ /* 0x000fc6000f8e0200 */
[----:B------:R-:W3:Y:S01]  /*1970*/  LDS.U16 R24, [R24] ;  /* 0x0000000018187984 */ /* 0x000ee20000000400 */
[----:B-1----:R-:W-:-:S03]  /*1980*/  LEA R16, R2, R20, 0x1 ;  /* 0x0000001402107211 */ /* 0x002fc600078e08ff */
[----:B--2---:R1:W-:Y:S01]  /*1990*/  STG.E.U16 desc[UR6][R12.64], R14 ;  /* 0x0000000e0c007986 */ /* 0x0043e2000c101506 */
[----:B-----5:R-:W-:-:S03]  /*19a0*/  IMAD.IADD R5, R25, 0x1, R2 ;  /* 0x0000000119057824 */ /* 0x020fc600078e0202 */
[----:B0-----:R0:W-:Y:S01]  /*19b0*/  STG.E.U16 desc[UR6][R18.64], R3 ;  /* 0x0000000312007986 */ /* 0x0011e2000c101506 */
[----:B------:R-:W-:-:S03]  /*19c0*/  IMAD.WIDE.U32 R10, R29, 0x2, R6 ;  /* 0x000000021d0a7825 */ /* 0x000fc600078e0006 */
[----:B------:R-:W2:Y:S01]  /*19d0*/  LDS.U16 R4, [R20] ;  /* 0x0000000014047984 */ /* 0x000ea20000000400 */
[C---:B-1----:R-:W-:Y:S01]  /*19e0*/  IMAD R12, R2.reuse, 0x2, R16 ;  /* 0x00000002020c7824 */ /* 0x042fe200078e0210 */
[C---:B------:R-:W-:Y:S02]  /*19f0*/  IADD3 R13, PT, PT, R5.reuse, R2, RZ ;  /* 0x00000002050d7210 */ /* 0x040fe40007ffe0ff */
[----:B------:R-:W1:Y:S01]  /*1a00*/  LDS.U16 R22, [R16] ;  /* 0x0000000010167984 */ /* 0x000e620000000400 */
[--C-:B0-----:R-:W-:Y:S01]  /*1a10*/  IMAD R3, R5, UR4, R0.reuse ;  /* 0x0000000405037c24 */ /* 0x101fe2000f8e0200 */
[C---:B------:R-:W-:Y:S01]  /*1a20*/  LEA R5, R2.reuse, R12, 0x1 ;  /* 0x0000000c02057211 */ /* 0x040fe200078e08ff */
[----:B------:R-:W-:Y:S01]  /*1a30*/  IMAD R29, R25, UR4, R0 ;  /* 0x00000004191d7c24 */ /* 0x000fe2000f8e0200 */
[----:B----4-:R0:W-:Y:S02]  /*1a40*/  STG.E.U16 desc[UR6][R10.64], R17 ;  /* 0x000000110a007986 */ /* 0x0101e4000c101506 */
[C---:B------:R-:W-:Y:S01]  /*1a50*/  LEA R25, R2.reuse, R5, 0x1 ;  /* 0x0000000502197211 */ /* 0x040fe200078e08ff */
[--C-:B------:R-:W-:Y:S01]  /*1a60*/  IMAD.WIDE.U32 R26, R27, 0x2, R6.reuse ;  /* 0x000000021b1a7825 */ /* 0x100fe200078e0006 */
[----:B------:R-:W4:Y:S03]  /*1a70*/  LDS.U16 R12, [R12] ;  /* 0x000000000c0c7984 */ /* 0x000f260000000400 */
[----:B0-----:R-:W-:Y:S01]  /*1a80*/  IMAD.WIDE.U32 R10, R3, 0x2, R6 ;  /* 0x00000002030a7825 */ /* 0x001fe200078e0006 */
[----:B------:R-:W-:-:S03]  /*1a90*/  LEA R3, R2, R25, 0x1 ;  /* 0x0000001902037211 */ /* 0x000fc600078e08ff */
[C---:B------:R-:W-:Y:S01]  /*1aa0*/  IMAD R19, R13.reuse, UR4, R0 ;  /* 0x000000040d137c24 */ /* 0x040fe2000f8e0200 */
[----:B------:R-:W-:Y:S01]  /*1ab0*/  LEA R15, R2, R3, 0x1 ;  /* 0x00000003020f7211 */ /* 0x000fe200078e08ff */
[----:B------:R-:W-:Y:S01]  /*1ac0*/  IMAD.IADD R13, R13, 0x1, R2 ;  /* 0x000000010d0d7824 */ /* 0x000fe200078e0202 */
[----:B------:R0:W-:Y:S01]  /*1ad0*/  STG.E.U16 desc[UR6][R26.64], R8 ;  /* 0x000000081a007986 */ /* 0x0001e2000c101506 */
[----:B------:R-:W-:-:S03]  /*1ae0*/  IMAD.WIDE.U32 R28, R29, 0x2, R6 ;  /* 0x000000021d1c7825 */ /* 0x000fc600078e0006 */
[----:B------:R-:W-:Y:S01]  /*1af0*/  LDS.U16 R25, [R25] ;  /* 0x0000000019197984 */ /* 0x000fe20000000400 */
[C---:B------:R-:W-:Y:S02]  /*1b00*/  IMAD R14, R2.reuse, 0x2, R15 ;  /* 0x00000002020e7824 */ /* 0x040fe400078e020f */
[----:B------:R-:W-:Y:S01]  /*1b10*/  IMAD.WIDE.U32 R18, R19, 0x2, R6 ;  /* 0x0000000213127825 */ /* 0x000fe200078e0006 */
[----:B------:R-:W-:Y:S03]  /*1b20*/  LDS.U16 R3, [R3] ;  /* 0x0000000003037984 */ /* 0x000fe60000000400 */
[--C-:B0-----:R-:W-:Y:S01]  /*1b30*/  IMAD.IADD R27, R13, 0x1, R2.reuse ;  /* 0x000000010d1b7824 */ /* 0x101fe200078e0202 */
[----:B------:R-:W-:Y:S01]  /*1b40*/  LEA R16, R2, R14, 0x1 ;  /* 0x0000000e02107211 */ /* 0x000fe200078e08ff */
[----:B------:R-:W-:Y:S02]  /*1b50*/  STG.E.U16 desc[UR6][R28.64], R21 ;  /* 0x000000151c007986 */ /* 0x000fe4000c101506 */
[----:B------:R-:W-:-:S02]  /*1b60*/  IMAD.IADD R8, R27, 0x1, R2 ;  /* 0x000000011b087824 */ /* 0x000fc400078e0202 */
[----:B---3--:R0:W-:Y:S01]  /*1b70*/  STG.E.U16 desc[UR6][R10.64], R23 ;  /* 0x000000170a007986 */ /* 0x0081e2000c101506 */
[----:B------:R-:W-:-:S03]  /*1b80*/  IMAD R17, R13, UR4, R0 ;  /* 0x000000040d117c24 */ /* 0x000fc6000f8e0200 */
[----:B------:R3:W-:Y:S01]  /*1b90*/  STG.E.U16 desc[UR6][R18.64], R9 ;  /* 0x0000000912007986 */ /* 0x0007e2000c101506 */
[----:B------:R-:W-:Y:S01]  /*1ba0*/  IADD3 R13, PT, PT, R8, R2, RZ ;  /* 0x00000002080d7210 */ /* 0x000fe20007ffe0ff */
[----:B------:R-:W-:Y:S02]  /*1bb0*/  IMAD R27, R27, UR4, R0 ;  /* 0x000000041b1b7c24 */ /* 0x000fe4000f8e0200 */
[----:B------:R5:W4:Y:S01]  /*1bc0*/  LDS.U16 R23, [R5] ;  /* 0x0000000005177984 */ /* 0x000b220000000400 */
[----:B0-----:R-:W-:-:S03]  /*1bd0*/  IMAD.WIDE.U32 R10, R17, 0x2, R6 ;  /* 0x00000002110a7825 */ /* 0x001fc600078e0006 */
[----:B------:R-:W0:Y:S01]  /*1be0*/  LDS.U16 R15, [R15] ;  /* 0x000000000f0f7984 */ /* 0x000e220000000400 */
[----:B---3--:R-:W-:-:S03]  /*1bf0*/  LEA R18, R2, R16, 0x1 ;  /* 0x0000001002127211 */ /* 0x008fc600078e08ff */
[----:B------:R-:W3:Y:S01]  /*1c00*/  LDS.U16 R14, [R14] ;  /* 0x000000000e0e7984 */ /* 0x000ee20000000400 */
[-C--:B------:R-:W-:Y:S01]  /*1c10*/  IADD3 R17, PT, PT, R13, R2.reuse, RZ ;  /* 0x000000020d117210 */ /* 0x080fe20007ffe0ff */
[----:B------:R-:W-:Y:S02]  /*1c20*/  IMAD R19, R2, 0x2, R18 ;  /* 0x0000000202137824 */ /* 0x000fe400078e0212 */
[----:B------:R-:W-:Y:S01]  /*1c30*/  IMAD R9, R8, UR4, R0 ;  /* 0x0000000408097c24 */ /* 0x000fe2000f8e0200 */
[----:B------:R1:W-:Y:S01]  /*1c40*/  STG.E.U16 desc[UR6][R10.64], R24 ;  /* 0x000000180a007986 */ /* 0x0003e2000c101506 */
[----:B-----5:R-:W-:Y:S01]  /*1c50*/  IMAD.IADD R5, R17, 0x1, R2 ;  /* 0x0000000111057824 */ /* 0x020fe200078e0202 */
[C---:B------:R-:W-:Y:S01]  /*1c60*/  LEA R26, R2.reuse, R19, 0x1 ;  /* 0x00000013021a7211 */ /* 0x040fe200078e08ff */
[--C-:B------:R-:W-:Y:S01]  /*1c70*/  IMAD.WIDE.U32 R20, R27, 0x2, R6.reuse ;  /* 0x000000021b147825 */ /* 0x100fe200078e0006 */
[----:B------:R-:W5:Y:S03]  /*1c80*/  LDS.U16 R16, [R16] ;  /* 0x0000000010107984 */ /* 0x000f660000000400 */
[----:B------:R-:W-:Y:S01]  /*1c90*/  IMAD.WIDE.U32 R8, R9, 0x2, R6 ;  /* 0x0000000209087825 */ /* 0x000fe200078e0006 */
[----:B------:R-:W-:Y:S01]  /*1ca0*/  IADD3 R27, PT, PT, R5, R2, RZ ;  /* 0x00000002051b7210 */ /* 0x000fe20007ffe0ff */
[----:B--2---:R-:W-:Y:S01]  /*1cb0*/  STG.E.U16 desc[UR6][R20.64], R4 ;  /* 0x0000000414007986 */ /* 0x004fe2000c101506 */
[----:B-1----:R-:W-:-:S03]  /*1cc0*/  LEA R24, R2, R26, 0x1 ;  /* 0x0000001a02187211 */ /* 0x002fc600078e08ff */
[----:B------:R1:W-:Y:S01]  /*1cd0*/  STG.E.U16 desc[UR6][R8.64], R22 ;  /* 0x0000001608007986 */ /* 0x0003e2000c101506 */
[----:B------:R-:W-:Y:S01]  /*1ce0*/  IADD3 R29, PT, PT, R27, R2, RZ ;  /* 0x000000021b1d7210 */ /* 0x000fe20007ffe0ff */
[----:B------:R-:W-:Y:S02]  /*1cf0*/  IMAD R28, R13, UR4, R0 ;  /* 0x000000040d1c7c24 */ /* 0x000fe4000f8e0200 */
[----:B------:R-:W2:Y:S02]  /*1d00*/  LDS.U16 R18, [R18] ;  /* 0x0000000012127984 */ /* 0x000ea40000000400 */
[----:B------:R-:W-:Y:S02]  /*1d10*/  IMAD.IADD R13, R29, 0x1, R2 ;  /* 0x000000011d0d7824 */ /* 0x000fe400078e0202 */
[----:B------:R-:W2:Y:S01]  /*1d20*/  LDS.U16 R19, [R19] ;  /* 0x0000000013137984 */ /* 0x000ea20000000400 */
[----:B-1----:R-:W-:-:S03]  /*1d30*/  IMAD R22, R2, 0x2, R24 ;  /* 0x0000000202167824 */ /* 0x002fc600078e0218 */
[----:B------:R-:W1:Y:S04]  /*1d40*/  LDS.U16 R20, [R26] ;  /* 0x000000001a147984 */ /* 0x000e680000000400 */
[----:B------:R4:W1:Y:S01]  /*1d50*/  LDS.U16 R21, [R24] ;  /* 0x0000000018157984 */ /* 0x0008620000000400 */
[----:B------:R-:W-:-:S03]  /*1d60*/  IMAD R9, R17, UR4, R0 ;  /* 0x0000000411097c24 */ /* 0x000fc6000f8e0200 */
[----:B------:R-:W1:Y:S01]  /*1d70*/  LDS.U16 R22, [R22] ;  /* 0x0000000016167984 */ /* 0x000e620000000400 */
[----:B------:R-:W-:Y:S01]  /*1d80*/  IADD3 R17, PT, PT, R13, R2, RZ ;  /* 0x000000020d117210 */ /* 0x000fe20007ffe0ff */
[----:B------:R-:W-:-:S03]  /*1d90*/  IMAD.WIDE.U32 R10, R28, 0x2, R6 ;  /* 0x000000021c0a7825 */ /* 0x000fc600078e0006 */
[----:B------:R-:W-:Y:S01]  /*1da0*/  IADD3 R28, PT, PT, R17, R2, RZ ;  /* 0x00000002111c7210 */ /* 0x000fe20007ffe0ff */
[----:B------:R-:W-:-:S03]  /*1db0*/  IMAD R8, R5, UR4, R0 ;  /* 0x0000000405087c24 */ /* 0x000fc6000f8e0200 */
[----:B----4-:R-:W-:Y:S01]  /*1dc0*/  IADD3 R24, PT, PT, R28, R2, RZ ;  /* 0x000000021c187210 */ /* 0x010fe20007ffe0ff */
[----:B------:R4:W-:Y:S01]  /*1dd0*/  STG.E.U16 desc[UR6][R10.64], R12 ;  /* 0x0000000c0a007986 */ /* 0x0009e2000c101506 */
[----:B------:R-:W-:-:S04]  /*1de0*/  IMAD.WIDE.U32 R4, R9, 0x2, R6 ;  /* 0x0000000209047825 */ /* 0x000fc800078e0006 */
[----:B------:R-:W-:Y:S01]  /*1df0*/  IMAD.WIDE.U32 R8, R8, 0x2, R6 ;  /* 0x0000000208087825 */ /* 0x000fe200078e0006 */
[----:B------:R0:W-:Y:S03]  /*1e00*/  STG.E.U16 desc[UR6][R4.64], R23 ;  /* 0x0000001704007986 */ /* 0x0001e6000c101506 */
[----:B----4-:R-:W-:Y:S02]  /*1e10*/  IMAD R11, R27, UR4, R0 ;  /* 0x000000041b0b7c24 */ /* 0x010fe4000f8e0200 */
[----:B------:R-:W-:Y:S01]  /*1e20*/  IMAD.IADD R27, R24, 0x1, R2 ;  /* 0x00000001181b7824 */ /* 0x000fe200078e0202 */
[----:B------:R4:W-:Y:S01]  /*1e30*/  STG.E.U16 desc[UR6][R8.64], R25 ;  /* 0x0000001908007986 */ /* 0x0009e2000c101506 */
[----:B------:R-:W-:-:S03]  /*1e40*/  IMAD R29, R29, UR4, R0 ;  /* 0x000000041d1d7c24 */ /* 0x000fc6000f8e0200 */
[----:B0-----:R-:W-:Y:S01]  /*1e50*/  IADD3 R23, PT, PT, R27, R2, RZ ;  /* 0x000000021b177210 */ /* 0x001fe20007ffe0ff */
[----:B------:R-:W-:Y:S02]  /*1e60*/  IMAD R5, R13, UR4, R0 ;  /* 0x000000040d057c24 */ /* 0x000fe4000f8e0200 */
[----:B------:R-:W-:-:S04]  /*1e70*/  IMAD.WIDE.U32 R10, R11, 0x2, R6 ;  /* 0x000000020b0a7825 */ /* 0x000fc800078e0006 */
[--C-:B----4-:R-:W-:Y:S01]  /*1e80*/  IMAD R9, R17, UR4, R0.reuse ;  /* 0x0000000411097c24 */ /* 0x110fe2000f8e0200 */
[----:B------:R-:W-:Y:S01]  /*1e90*/  IADD3 R17, PT, PT, R23, R2, RZ ;  /* 0x0000000217117210 */ /* 0x000fe20007ffe0ff */
[----:B------:R-:W-:Y:S02]  /*1ea0*/  IMAD R28, R28, UR4, R0 ;  /* 0x000000041c1c7c24 */ /* 0x000fe4000f8e0200 */
[----:B------:R-:W-:-:S04]  /*1eb0*/  IMAD.WIDE.U32 R12, R29, 0x2, R6 ;  /* 0x000000021d0c7825 */ /* 0x000fc800078e0006 */
[--C-:B------:R-:W-:Y:S02]  /*1ec0*/  IMAD R26, R24, UR4, R0.reuse ;  /* 0x00000004181a7c24 */ /* 0x100fe4000f8e0200 */
[----:B------:R-:W-:Y:S02]  /*1ed0*/  IMAD R29, R27, UR4, R0 ;  /* 0x000000041b1d7c24 */ /* 0x000fe4000f8e0200 */
[----:B------:R-:W-:Y:S01]  /*1ee0*/  IMAD.WIDE.U32 R4, R5, 0x2, R6 ;  /* 0x0000000205047825 */ /* 0x000fe200078e0006 */
[----:B------:R0:W-:Y:S03]  /*1ef0*/  STG.E.U16 desc[UR6][R10.64], R3 ;  /* 0x000000030a007986 */ /* 0x0001e6000c101506 */
[----:B------:R-:W-:Y:S02]  /*1f00*/  IMAD R23, R23, UR4, R0 ;  /* 0x0000000417177c24 */ /* 0x000fe4000f8e0200 */
[----:B------:R-:W-:Y:S01]  /*1f10*/  IMAD.WIDE.U32 R8, R9, 0x2, R6 ;  /* 0x0000000209087825 */ /* 0x000fe200078e0006 */
[----:B------:R-:W-:Y:S03]  /*1f20*/  STG.E.U16 desc[UR6][R12.64], R15 ;  /* 0x0000000f0c007986 */ /* 0x000fe6000c101506 */
[----:B------:R-:W-:-:S02]  /*1f30*/  IMAD R17, R17, UR4, R0 ;  /* 0x0000000411117c24 */ /* 0x000fc4000f8e0200 */
[--C-:B------:R-:W-:Y:S01]  /*1f40*/  IMAD.WIDE.U32 R24, R28, 0x2, R6.reuse ;  /* 0x000000021c187825 */ /* 0x100fe200078e0006 */
[----:B---3--:R-:W-:Y:S03]  /*1f50*/  STG.E.U16 desc[UR6][R4.64], R14 ;  /* 0x0000000e04007986 */ /* 0x008fe6000c101506 */
[--C-:B------:R-:W-:Y:S01]  /*1f60*/  IMAD.WIDE.U32 R26, R26, 0x2, R6.reuse ;  /* 0x000000021a1a7825 */ /* 0x100fe200078e0006 */
[----:B-----5:R-:W-:Y:S03]  /*1f70*/  STG.E.U16 desc[UR6][R8.64], R16 ;  /* 0x0000001008007986 */ /* 0x020fe6000c101506 */
[--C-:B------:R-:W-:Y:S01]  /*1f80*/  IMAD.WIDE.U32 R28, R29, 0x2, R6.reuse ;  /* 0x000000021d1c7825 */ /* 0x100fe200078e0006 */
[----:B--2---:R-:W-:Y:S03]  /*1f90*/  STG.E.U16 desc[UR6][R24.64], R18 ;  /* 0x0000001218007986 */ /* 0x004fe6000c101506 */
[--C-:B0-----:R-:W-:Y:S01]  /*1fa0*/  IMAD.WIDE.U32 R2, R23, 0x2, R6.reuse ;  /* 0x0000000217027825 */ /* 0x101fe200078e0006 */
[----:B------:R-:W-:Y:S03]  /*1fb0*/  STG.E.U16 desc[UR6][R26.64], R19 ;  /* 0x000000131a007986 */ /* 0x000fe6000c101506 */
[----:B------:R-:W-:Y:S01]  /*1fc0*/  IMAD.WIDE.U32 R6, R17, 0x2, R6 ;  /* 0x0000000211067825 */ /* 0x000fe200078e0006 */
[----:B-1----:R-:W-:Y:S04]  /*1fd0*/  STG.E.U16 desc[UR6][R28.64], R20 ;  /* 0x000000141c007986 */ /* 0x002fe8000c101506 */
[----:B------:R-:W-:Y:S04]  /*1fe0*/  STG.E.U16 desc[UR6][R2.64], R21 ;  /* 0x0000001502007986 */ /* 0x000fe8000c101506 */
[----:B------:R-:W-:Y:S01]  /*1ff0*/  STG.E.U16 desc[UR6][R6.64], R22 ;  /* 0x0000001606007986 */ /* 0x000fe2000c101506 */
[----:B------:R-:W-:Y:S05]  /*2000*/  EXIT ;  /* 0x000000000000794d */ /* 0x000fea0003800000 */
.L_x_42:
        /* <DEDUP_REMOVED lines=15> */
.L_x_51:


//--------------------- .text._Z21transpose3D_optimizedI6__halfEvPKT_PS1_4dim3 --------------------------
	.section	.text._Z21transpose3D_optimizedI6__halfEvPKT_PS1_4dim3,"ax",@progbits
	.align	128
        .global         _Z21transpose3D_optimizedI6__halfEvPKT_PS1_4dim3
        .type           _Z21transpose3D_optimizedI6__halfEvPKT_PS1_4dim3,@function
        .size           _Z21transpose3D_optimizedI6__halfEvPKT_PS1_4dim3,(.L_x_52 - _Z21transpose3D_optimizedI6__halfEvPKT_PS1_4dim3)
        .other          _Z21transpose3D_optimizedI6__halfEvPKT_PS1_4dim3,@"STO_CUDA_ENTRY STV_DEFAULT"
_Z21transpose3D_optimizedI6__halfEvPKT_PS1_4dim3:
.text._Z21transpose3D_optimizedI6__halfEvPKT_PS1_4dim3:
[----:B------:R-:W-:Y:S01]  /*0000*/  LDC R1, c[0x0][0x37c] ;  /* 0x0000df00ff017b82 */ /* 0x000fe20000000800 */
[----:B------:R-:W0:Y:S07]  /*0010*/  S2R R5, SR_TID.X ;  /* 0x0000000000057919 */ /* 0x000e2e0000002100 */
[----:B------:R-:W0:Y:S01]  /*0020*/  S2UR UR6, SR_CTAID.Y ;  /* 0x00000000000679c3 */ /* 0x000e220000002600 */
[----:B------:R-:W1:Y:S01]  /*0030*/  LDCU UR5, c[0x0][0x394] ;  /* 0x00007280ff0577ac */ /* 0x000e620008000800 */
[----:B------:R-:W2:Y:S06]  /*0040*/  S2R R4, SR_TID.Y ;  /* 0x0000000000047919 */ /* 0x000eac0000002200 */
[----:B------:R-:W0:Y:S08]  /*0050*/  LDC R0, c[0x0][0x360] ;  /* 0x0000d800ff007b82 */ /* 0x000e300000000800 */
[----:B------:R-:W2:Y:S08]  /*0060*/  S2UR UR8, SR_CTAID.Z ;  /* 0x00000000000879c3 */ /* 0x000eb00000002700 */
[----:B------:R-:W2:Y:S08]  /*0070*/  LDC R7, c[0x0][0x364] ;  /* 0x0000d900ff077b82 */ /* 0x000eb00000000800 */
[----:B------:R-:W1:Y:S01]  /*0080*/  S2UR UR4, SR_CTAID.X ;  /* 0x00000000000479c3 */ /* 0x000e620000002500 */
[----:B0-----:R-:W-:Y:S01]  /*0090*/  IMAD R0, R0, UR6, R5 ;  /* 0x0000000600007c24 */ /* 0x001fe2000f8e0205 */
[----:B------:R-:W0:Y:S06]  /*00a0*/  LDCU.64 UR6, c[0x0][0x358] ;  /* 0x00006b00ff0677ac */ /* 0x000e2c0008000a00 */
[----:B------:R-:W3:Y:S08]  /*00b0*/  LDC R9, c[0x0][0x398] ;  /* 0x0000e600ff097b82 */ /* 0x000ef00000000800 */
[----:B------:R-:W4:Y:S01]  /*00c0*/  LDC.64 R2, c[0x0][0x380] ;  /* 0x0000e000ff027b82 */ /* 0x000f220000000a00 */
[----:B--2---:R-:W-:Y:S01]  /*00d0*/  IMAD R7, R7, UR8, R4 ;  /* 0x0000000807077c24 */ /* 0x004fe2000f8e0204 */
[----:B-1----:R-:W-:-:S03]  /*00e0*/  UIMAD UR4, UR4, UR5, URZ ;  /* 0x00000005040472a4 */ /* 0x002fc6000f8e02ff */
[----:B---3--:R-:W-:-:S04]  /*00f0*/  IMAD R4, R7, R9, R0 ;  /* 0x0000000907047224 */ /* 0x008fc800078e0200 */
[----:B------:R-:W-:-:S04]  /*0100*/  IMAD R5, R9, UR4, R4 ;  /* 0x0000000409057c24 */ /* 0x000fc8000f8e0204 */
[----:B----4-:R-:W-:Y:S02]  /*0110*/  IMAD.WIDE.U32 R2, R5, 0x2, R2 ;  /* 0x0000000205027825 */ /* 0x010fe400078e0002 */
[----:B------:R-:W1:Y:S04]  /*0120*/  LDC.64 R4, c[0x0][0x388] ;  /* 0x0000e200ff047b82 */ /* 0x000e680000000a00 */
[----:B0-----:R-:W2:Y:S01]  /*0130*/  LDG.E.U16 R3, desc[UR6][R2.64] ;  /* 0x0000000602037981 */ /* 0x001ea2000c1e1500 */
[----:B------:R-:W-:-:S04]  /*0140*/  IMAD R0, R0, R9, R7 ;  /* 0x0000000900007224 */ /* 0x000fc800078e0207 */
[----:B------:R-:W-:-:S04]  /*0150*/  IMAD R7, R9, UR4, R0 ;  /* 0x0000000409077c24 */ /* 0x000fc8000f8e0200 */
[----:B-1----:R-:W-:-:S05]  /*0160*/  IMAD.WIDE.U32 R4, R7, 0x2, R4 ;  /* 0x0000000207047825 */ /* 0x002fca00078e0004 */
[----:B--2---:R-:W-:Y:S01]  /*0170*/  STG.E.U16 desc[UR6][R4.64], R3 ;  /* 0x0000000304007986 */ /* 0x004fe2000c101506 */
[----:B------:R-:W-:Y:S05]  /*0180*/  EXIT ;  /* 0x000000000000794d */ /* 0x000fea0003800000 */
.L_x_43:
        /* <DEDUP_REMOVED lines=15> */
.L_x_52:


//--------------------- .text._Z20transpose3D_baselineI6__halfEvPKT_PS1_4dim3 --------------------------
	.section	.text._Z20transpose3D_baselineI6__halfEvPKT_PS1_4dim3,"ax",@progbits
	.align	128
        .global         _Z20transpose3D_baselineI6__halfEvPKT_PS1_4dim3
        .type           _Z20transpose3D_baselineI6__halfEvPKT_PS1_4dim3,@function
        .size           _Z20transpose3D_baselineI6__halfEvPKT_PS1_4dim3,(.L_x_53 - _Z20transpose3D_baselineI6__halfEvPKT_PS1_4dim3)
        .other          _Z20transpose3D_baselineI6__halfEvPKT_PS1_4dim3,@"STO_CUDA_ENTRY STV_DEFAULT"
_Z20transpose3D_baselineI6__halfEvPKT_PS1_4dim3:
.text._Z20transpose3D_baselineI6__halfEvPKT_PS1_4dim3:
        /* <DEDUP_REMOVED lines=32> */
[----:B------:R-:W-:Y:S01]  /*0200*/  IMAD.HI.U32 R2, R7, R0, RZ ;  /* 0x0000000007027227 */ /* 0x000fe200078e00ff */
[----:B------:R-:W-:Y:S02]  /*0210*/  IADD3 R7, PT, PT, -R3, RZ, RZ ;  /* 0x000000ff03077210 */ /* 0x000fe40007ffe1ff */
[----:B------:R-:W0:Y:S01]  /*0220*/  F2I.FTZ.U32.TRUNC.NTZ R5, R5 ;  /* 0x0000000500057305 */ /* 0x000e22000021f000 */
[----:B------:R-:W-:Y:S02]  /*0230*/  IMAD.MOV R9, RZ, RZ, -R2 ;  /* 0x000000ffff097224 */ /* 0x000fe400078e0a02 */
[--C-:B------:R-:W-:Y:S02]  /*0240*/  IMAD R4, R7, UR4, R0.reuse ;  /* 0x0000000407047c24 */ /* 0x100fe4000f8e0200 */
[----:B------:R-:W-:Y:S02]  /*0250*/  IMAD R6, R9, UR8, R0 ;  /* 0x0000000809067c24 */ /* 0x000fe4000f8e0200 */
[----:B-1----:R-:W-:Y:S01]  /*0260*/  VIADD R7, R8, 0xffffffe ;  /* 0x0ffffffe08077836 */ /* 0x002fe20000000000 */
[----:B------:R-:W-:-:S02]  /*0270*/  ISETP.GE.U32.AND P0, PT, R4, UR4, PT ;  /* 0x0000000404007c0c */ /* 0x000fc4000bf06070 */
[----:B------:R-:W-:-:S03]  /*0280*/  ISETP.GE.U32.AND P3, PT, R6, UR8, PT ;  /* 0x0000000806007c0c */ /* 0x000fc6000bf66070 */
[----:B------:R-:W1:Y:S01]  /*0290*/  F2I.FTZ.U32.TRUNC.NTZ R7, R7 ;  /* 0x0000000700077305 */ /* 0x000e62000021f000 */
[----:B0-----:R-:W-:-:S05]  /*02a0*/  IADD3 R9, PT, PT, RZ, -R5, RZ ;  /* 0x80000005ff097210 */ /* 0x001fca0007ffe0ff */
[----:B------:R-:W-:Y:S02]  /*02b0*/  IMAD R9, R9, UR6, RZ ;  /* 0x0000000609097c24 */ /* 0x000fe4000f8e02ff */
[----:B------:R-:W-:Y:S01]  /*02c0*/  @P0 IADD3 R4, PT, PT, R4, -UR4, RZ ;  /* 0x8000000404040c10 */ /* 0x000fe2000fffe0ff */
[----:B------:R-:W-:Y:S01]  /*02d0*/  @P0 VIADD R3, R3, 0x1 ;  /* 0x0000000103030836 */ /* 0x000fe20000000000 */
[----:B------:R-:W-:Y:S01]  /*02e0*/  @P3 IADD3 R2, PT, PT, R2, 0x1, RZ ;  /* 0x0000000102023810 */ /* 0x000fe20007ffe0ff */
[----:B------:R-:W-:Y:S01]  /*02f0*/  @P3 VIADD R6, R6, -UR8 ;  /* 0x8000000806063c36 */ /* 0x000fe20008000000 */
[----:B------:R-:W-:Y:S02]  /*0300*/  ISETP.GE.U32.AND P1, PT, R4, UR4, PT ;  /* 0x0000000404007c0c */ /* 0x000fe4000bf26070 */
[----:B------:R-:W-:Y:S02]  /*0310*/  MOV R4, RZ ;  /* 0x000000ff00047202 */ /* 0x000fe40000000f00 */
[----:B------:R-:W-:-:S02]  /*0320*/  ISETP.GE.U32.AND P4, PT, R6, UR8, PT ;  /* 0x0000000806007c0c */ /* 0x000fc4000bf86070 */
[----:B-1----:R-:W-:Y:S01]  /*0330*/  IADD3 R6, PT, PT, RZ, -R7, RZ ;  /* 0x80000007ff067210 */ /* 0x002fe20007ffe0ff */
[----:B------:R-:W-:Y:S01]  /*0340*/  IMAD.HI.U32 R4, R5, R9, R4 ;  /* 0x0000000905047227 */ /* 0x000fe200078e0004 */
[----:B------:R-:W-:-:S03]  /*0350*/  ISETP.NE.U32.AND P3, PT, RZ, UR7, PT ;  /* 0x00000007ff007c0c */ /* 0x000fc6000bf65070 */
[----:B------:R-:W-:Y:S02]  /*0360*/  IMAD R5, R6, UR7, RZ ;  /* 0x0000000706057c24 */ /* 0x000fe4000f8e02ff */
[----:B------:R-:W-:Y:S02]  /*0370*/  HFMA2 R6, -RZ, RZ, 0, 0 ;  /* 0x00000000ff067431 */ /* 0x000fe400000001ff */
[----:B------:R-:W-:Y:S01]  /*0380*/  @P1 VIADD R3, R3, 0x1 ;  /* 0x0000000103031836 */ /* 0x000fe20000000000 */
[----:B------:R-:W-:Y:S02]  /*0390*/  @!P2 LOP3.LUT R3, RZ, UR4, RZ, 0x33, !PT ;  /* 0x00000004ff03ac12 */ /* 0x000fe4000f8e33ff */
[----:B------:R-:W-:Y:S02]  /*03a0*/  @P4 IADD3 R2, PT, PT, R2, 0x1, RZ ;  /* 0x0000000102024810 */ /* 0x000fe40007ffe0ff */
[----:B------:R-:W-:Y:S01]  /*03b0*/  @!P5 LOP3.LUT R2, RZ, UR8, RZ, 0x33, !PT ;  /* 0x00000008ff02dc12 */ /* 0x000fe2000f8e33ff */
[----:B------:R-:W-:-:S04]  /*03c0*/  IMAD.HI.U32 R4, R4, R3, RZ ;  /* 0x0000000304047227 */ /* 0x000fc800078e00ff */
[----:B------:R-:W-:-:S04]  /*03d0*/  IMAD.HI.U32 R7, R7, R5, R6 ;  /* 0x0000000507077227 */ /* 0x000fc800078e0006 */
[----:B------:R-:W-:Y:S02]  /*03e0*/  IMAD.MOV R4, RZ, RZ, -R4 ;  /* 0x000000ffff047224 */ /* 0x000fe400078e0a04 */
[----:B------:R-:W-:-:S04]  /*03f0*/  IMAD.HI.U32 R7, R7, R2, RZ ;  /* 0x0000000207077227 */ /* 0x000fc800078e00ff */
[----:B------:R-:W-:Y:S01]  /*0400*/  IMAD R3, R4, UR6, R3 ;  /* 0x0000000604037c24 */ /* 0x000fe2000f8e0203 */
[----:B------:R-:W-:Y:S01]  /*0410*/  IADD3 R7, PT, PT, -R7, RZ, RZ ;  /* 0x000000ff07077210 */ /* 0x000fe20007ffe1ff */
[----:B------:R-:W0:Y:S01]  /*0420*/  LDC.64 R4, c[0x0][0x380] ;  /* 0x0000e000ff047b82 */ /* 0x000e220000000a00 */
[--C-:B------:R-:W-:Y:S02]  /*0430*/  IMAD.MOV R9, RZ, RZ, -R2.reuse ;  /* 0x000000ffff097224 */ /* 0x100fe400078e0a02 */
[----:B------:R-:W-:Y:S01]  /*0440*/  ISETP.GE.U32.AND P0, PT, R3, UR6, PT ;  /* 0x0000000603007c0c */ /* 0x000fe2000bf06070 */
[----:B------:R-:W-:Y:S02]  /*0450*/  IMAD R6, R7, UR7, R2 ;  /* 0x0000000707067c24 */ /* 0x000fe4000f8e0202 */
[----:B------:R-:W-:-:S03]  /*0460*/  IMAD R0, R9, UR8, R0 ;  /* 0x0000000809007c24 */ /* 0x000fc6000f8e0200 */
[----:B------:R-:W-:-:S07]  /*0470*/  ISETP.GE.U32.AND P1, PT, R6, UR7, PT ;  /* 0x0000000706007c0c */ /* 0x000fce000bf26070 */
[----:B------:R-:W-:-:S04]  /*0480*/  @P0 IADD3 R3, PT, PT, R3, -UR6, RZ ;  /* 0x8000000603030c10 */ /* 0x000fc8000fffe0ff */
[----:B------:R-:W-:Y:S02]  /*0490*/  ISETP.GE.U32.AND P0, PT, R3, UR6, PT ;  /* 0x0000000603007c0c */ /* 0x000fe4000bf06070 */
[----:B------:R-:W-:Y:S01]  /*04a0*/  @P1 VIADD R6, R6, -UR7 ;  /* 0x8000000706061c36 */ /* 0x000fe20008000000 */
[----:B------:R-:W-:-:S04]  /*04b0*/  ISETP.NE.U32.AND P1, PT, RZ, UR6, PT ;  /* 0x00000006ff007c0c */ /* 0x000fc8000bf25070 */
[----:B------:R-:W-:-:S06]  /*04c0*/  ISETP.GE.U32.AND P2, PT, R6, UR7, PT ;  /* 0x0000000706007c0c */ /* 0x000fcc000bf46070 */
[----:B------:R-:W-:-:S03]  /*04d0*/  @P0 IADD3 R3, PT, PT, R3, -UR6, RZ ;  /* 0x8000000603030c10 */ /* 0x000fc6000fffe0ff */
[----:B------:R-:W-:-:S04]  /*04e0*/  @!P1 LOP3.LUT R3, RZ, UR6, RZ, 0x33, !PT ;  /* 0x00000006ff039c12 */ /* 0x000fc8000f8e33ff */
[----:B------:R-:W-:Y:S01]  /*04f0*/  @P2 IADD3 R6, PT, PT, R6, -UR7, RZ ;  /* 0x8000000706062c10 */ /* 0x000fe2000fffe0ff */
[----:B------:R-:W-:Y:S01]  /*0500*/  IMAD R7, R3, UR4, RZ ;  /* 0x0000000403077c24 */ /* 0x000fe2000f8e02ff */
[----:B------:R-:W-:Y:S01]  /*0510*/  @!P3 LOP3.LUT R6, RZ, UR7, RZ, 0x33, !PT ;  /* 0x00000007ff06bc12 */ /* 0x000fe2000f8e33ff */
[----:B------:R-:W1:Y:S03]  /*0520*/  LDCU.64 UR6, c[0x0][0x358] ;  /* 0x00006b00ff0677ac */ /* 0x000e660008000a00 */
[----:B------:R-:W-:-:S05]  /*0530*/  IADD3 R3, PT, PT, R6, R7, RZ ;  /* 0x0000000706037210 */ /* 0x000fca0007ffe0ff */
[----:B------:R-:W-:-:S04]  /*0540*/  IMAD R3, R0, UR8, R3 ;  /* 0x0000000800037c24 */ /* 0x000fc8000f8e0203 */
[----:B0-----:R-:W-:Y:S02]  /*0550*/  IMAD.WIDE.U32 R2, R3, 0x2, R4 ;  /* 0x0000000203027825 */ /* 0x001fe400078e0004 */
[----:B------:R-:W0:Y:S04]  /*0560*/  LDC.64 R4, c[0x0][0x388] ;  /* 0x0000e200ff047b82 */ /* 0x000e280000000a00 */
[----:B-1----:R-:W2:Y:S01]  /*0570*/  LDG.E.U16 R3, desc[UR6][R2.64] ;  /* 0x0000000602037981 */ /* 0x002ea2000c1e1500 */
[----:B------:R-:W-:-:S05]  /*0580*/  IMAD R7, R6, UR8, R7 ;  /* 0x0000000806077c24 */ /* 0x000fca000f8e0207 */
[----:B------:R-:W-:-:S05]  /*0590*/  IADD3 R7, PT, PT, R0, R7, RZ ;  /* 0x0000000700077210 */ /* 0x000fca0007ffe0ff */
[----:B0-----:R-:W-:-:S05]  /*05a0*/  IMAD.WIDE.U32 R4, R7, 0x2, R4 ;  /* 0x0000000207047825 */ /* 0x001fca00078e0004 */
[----:B--2---:R-:W-:Y:S01]  /*05b0*/  STG.E.U16 desc[UR6][R4.64], R3 ;  /* 0x0000000304007986 */ /* 0x004fe2000c101506 */
[----:B------:R-:W-:Y:S05]  /*05c0*/  EXIT ;  /* 0x000000000000794d */ /* 0x000fea0003800000 */
.L_x_44:
        /* <DEDUP_REMOVED lines=11> */
.L_x_53:


//--------------------- .text._Z26gatherElements3D_optimizedI6__halfEvPKT_PKlPS1_4dim3S7_ --------------------------
	.section	.text._Z26gatherElements3D_optimizedI6__halfEvPKT_PKlPS1_4dim3S7_,"ax",@progbits
	.align	128
        .global         _Z26gatherElements3D_optimizedI6__halfEvPKT_PKlPS1_4dim3S7_
        .type           _Z26gatherElements3D_optimizedI6__halfEvPKT_PKlPS1_4dim3S7_,@function
        .size           _Z26gatherElements3D_optimizedI6__halfEvPKT_PKlPS1_4dim3S7_,(.L_x_54 - _Z26gatherElements3D_optimizedI6__halfEvPKT_PKlPS1_4dim3S7_)
        .other          _Z26gatherElements3D_optimizedI6__halfEvPKT_PKlPS1_4dim3S7_,@"STO_CUDA_ENTRY STV_DEFAULT"
_Z26gatherElements3D_optimizedI6__halfEvPKT_PKlPS1_4dim3S7_:
.text._Z26gatherElements3D_optimizedI6__halfEvPKT_PKlPS1_4dim3S7_:
[----:B------:R-:W-:Y:S01]  /*0000*/  LDC R1, c[0x0][0x37c] ;  /* 0x0000df00ff017b82 */ /* 0x000fe20000000800 */
[----:B------:R-:W0:Y:S07]  /*0010*/  S2R R17, SR_TID.X ;  /* 0x0000000000117919 */ /* 0x000e2e0000002100 */
[----:B------:R-:W1:Y:S01]  /*0020*/  S2UR UR4, SR_CTAID.Y ;  /* 0x00000000000479c3 */ /* 0x000e620000002600 */
[----:B------:R-:W2:Y:S01]  /*0030*/  LDCU.64 UR8, c[0x0][0x380] ;  /* 0x00007000ff0877ac */ /* 0x000ea20008000a00 */
[----:B------:R-:W3:Y:S06]  /*0040*/  S2R R4, SR_TID.Y ;  /* 0x0000000000047919 */ /* 0x000eec0000002200 */
[----:B------:R-:W1:Y:S08]  /*0050*/  LDC R0, c[0x0][0x360] ;  /* 0x0000d800ff007b82 */ /* 0x000e700000000800 */
[----:B------:R-:W4:Y:S08]  /*0060*/  LDC.64 R6, c[0x0][0x3a8] ;  /* 0x0000ea00ff067b82 */ /* 0x000f300000000a00 */
[----:B------:R-:W3:Y:S08]  /*0070*/  S2UR UR7, SR_CTAID.Z ;  /* 0x00000000000779c3 */ /* 0x000ef00000002700 */
[----:B------:R-:W3:Y:S01]  /*0080*/  LDC R13, c[0x0][0x364] ;  /* 0x0000d900ff0d7b82 */ /* 0x000ee20000000800 */
[----:B-1----:R-:W-:Y:S01]  /*0090*/  IMAD R2, R0, UR4, RZ ;  /* 0x0000000400027c24 */ /* 0x002fe2000f8e02ff */
[----:B------:R-:W1:Y:S03]  /*00a0*/  LDCU.64 UR4, c[0x0][0x358] ;  /* 0x00006b00ff0477ac */ /* 0x000e660008000a00 */
[----:B0-----:R-:W-:-:S03]  /*00b0*/  IMAD R17, R2, 0x20, R17 ;  /* 0x0000002002117824 */ /* 0x001fc600078e0211 */
[----:B------:R-:W0:Y:S01]  /*00c0*/  S2UR UR6, SR_CTAID.X ;  /* 0x00000000000679c3 */ /* 0x000e220000002500 */
[----:B----4-:R-:W-:-:S07]  /*00d0*/  SHF.R.U32.HI R12, RZ, 0x2, R7 ;  /* 0x00000002ff0c7819 */ /* 0x010fce0000011607 */
[----:B------:R-:W4:Y:S01]  /*00e0*/  LDC.64 R14, c[0x0][0x388] ;  /* 0x0000e200ff0e7b82 */ /* 0x000f220000000a00 */
[----:B---3--:R-:W-:-:S07]  /*00f0*/  IMAD R13, R13, UR7, R4 ;  /* 0x000000070d0d7c24 */ /* 0x008fce000f8e0204 */
[----:B------:R-:W3:Y:S01]  /*0100*/  LDC R2, c[0x0][0x39c] ;  /* 0x0000e700ff027b82 */ /* 0x000ee20000000800 */
[----:B------:R-:W5:Y:S01]  /*0110*/  LDCU UR7, c[0x0][0x3a0] ;  /* 0x00007400ff0777ac */ /* 0x000f620008000800 */
[----:B0-----:R-:W-:-:S04]  /*0120*/  IMAD R21, R6, UR6, R17 ;  /* 0x0000000606157c24 */ /* 0x001fc8000f8e0211 */
[----:B------:R-:W-:-:S04]  /*0130*/  IMAD R23, R12, R21, R13 ;  /* 0x000000150c177224 */ /* 0x000fc800078e020d */
[----:B----4-:R-:W-:-:S05]  /*0140*/  IMAD.WIDE.U32 R18, R23, 0x20, R14 ;  /* 0x0000002017127825 */ /* 0x010fca00078e000e */
[----:B-1----:R-:W4:Y:S04]  /*0150*/  LDG.E.128 R4, desc[UR4][R18.64] ;  /* 0x0000000412047981 */ /* 0x002f28000c1e1d00 */
[----:B------:R-:W2:Y:S01]  /*0160*/  LDG.E.128 R8, desc[UR4][R18.64+0x10] ;  /* 0x0000100412087981 */ /* 0x000ea2000c1e1d00 */
[----:B---3--:R-:W-:-:S04]  /*0170*/  IMAD R17, R2, UR6, R17 ;  /* 0x0000000602117c24 */ /* 0x008fc8000f8e0211 */
[----:B-----5:R-:W-:-:S05]  /*0180*/  IMAD R3, R17, UR7, RZ ;  /* 0x0000000711037c24 */ /* 0x020fca000f8e02ff */
[-C--:B----4-:R-:W-:Y:S02]  /*0190*/  IADD3 R20, P0, PT, R4, R3.reuse, RZ ;  /* 0x0000000304147210 */ /* 0x090fe40007f1e0ff */
[-C--:B------:R-:W-:Y:S02]  /*01a0*/  IADD3 R2, P1, PT, R6, R3.reuse, RZ ;  /* 0x0000000306027210 */ /* 0x080fe40007f3e0ff */
[----:B--2---:R-:W-:Y:S01]  /*01b0*/  IADD3 R16, P2, PT, R8, R3, RZ ;  /* 0x0000000308107210 */ /* 0x004fe20007f5e0ff */
[----:B------:R-:W-:Y:S01]  /*01c0*/  IMAD.X R5, RZ, RZ, R5, P0 ;  /* 0x000000ffff057224 */ /* 0x000fe200000e0605 */
[----:B------:R-:W-:Y:S01]  /*01d0*/  LEA R4, P0, R20, UR8, 0x1 ;  /* 0x0000000814047c11 */ /* 0x000fe2000f8008ff */
[----:B------:R-:W-:Y:S01]  /*01e0*/  IMAD.X R7, RZ, RZ, R7, P1 ;  /* 0x000000ffff077224 */ /* 0x000fe200008e0607 */
[----:B------:R-:W-:Y:S01]  /*01f0*/  LEA R6, P1, R2, UR8, 0x1 ;  /* 0x0000000802067c11 */ /* 0x000fe2000f8208ff */
[----:B------:R-:W-:Y:S01]  /*0200*/  IMAD.X R9, RZ, RZ, R9, P2 ;  /* 0x000000ffff097224 */ /* 0x000fe200010e0609 */
[----:B------:R-:W-:-:S02]  /*0210*/  LEA.HI.X R5, R20, UR9, R5, 0x1, P0 ;  /* 0x0000000914057c11 */ /* 0x000fc400080f0c05 */
[----:B------:R-:W-:Y:S02]  /*0220*/  IADD3 R3, P0, PT, R10, R3, RZ ;  /* 0x000000030a037210 */ /* 0x000fe40007f1e0ff */
[----:B------:R-:W-:Y:S01]  /*0230*/  LEA.HI.X R7, R2, UR9, R7, 0x1, P1 ;  /* 0x0000000902077c11 */ /* 0x000fe200088f0c07 */
[----:B------:R-:W2:Y:S01]  /*0240*/  LDG.E.U16 R4, desc[UR4][R4.64] ;  /* 0x0000000404047981 */ /* 0x000ea2000c1e1500 */
[C---:B------:R-:W-:Y:S01]  /*0250*/  LEA R8, P2, R16.reuse, UR8, 0x1 ;  /* 0x0000000810087c11 */ /* 0x040fe2000f8408ff */
[----:B------:R-:W-:Y:S01]  /*0260*/  IMAD.X R2, RZ, RZ, R11, P0 ;  /* 0x000000ffff027224 */ /* 0x000fe200000e060b */
[C---:B------:R-:W-:Y:S02]  /*0270*/  LEA R10, P0, R3.reuse, UR8, 0x1 ;  /* 0x00000008030a7c11 */ /* 0x040fe4000f8008ff */
[----:B------:R-:W-:Y:S01]  /*0280*/  LEA.HI.X R9, R16, UR9, R9, 0x1, P2 ;  /* 0x0000000910097c11 */ /* 0x000fe200090f0c09 */
[----:B------:R-:W2:Y:S01]  /*0290*/  LDG.E.U16 R7, desc[UR4][R6.64] ;  /* 0x0000000406077981 */ /* 0x000ea2000c1e1500 */
[----:B------:R-:W-:-:S02]  /*02a0*/  LEA.HI.X R11, R3, UR9, R2, 0x1, P0 ;  /* 0x00000009030b7c11 */ /* 0x000fc400080f0c02 */
[----:B------:R-:W0:Y:S01]  /*02b0*/  LDC.64 R2, c[0x0][0x390] ;  /* 0x0000e400ff027b82 */ /* 0x000e220000000a00 */
[----:B------:R-:W3:Y:S04]  /*02c0*/  LDG.E.U16 R8, desc[UR4][R8.64] ;  /* 0x0000000408087981 */ /* 0x000ee8000c1e1500 */
[----:B------:R-:W3:Y:S01]  /*02d0*/  LDG.E.U16 R11, desc[UR4][R10.64] ;  /* 0x000000040a0b7981 */ /* 0x000ee2000c1e1500 */
[----:B------:R-:W-:-:S04]  /*02e0*/  IMAD.IADD R21, R21, 0x1, R0 ;  /* 0x0000000115157824 */ /* 0x000fc800078e0200 */
[----:B------:R-:W-:Y:S02]  /*02f0*/  IMAD R19, R12, R21, R13 ;  /* 0x000000150c137224 */ /* 0x000fe400078e020d */
[----:B0-----:R-:W-:-:S04]  /*0300*/  IMAD.WIDE.U32 R24, R23, 0x8, R2 ;  /* 0x0000000817187825 */ /* 0x001fc800078e0002 */
[----:B------:R-:W-:Y:S01]  /*0310*/  IMAD.WIDE.U32 R22, R19, 0x20, R14 ;  /* 0x0000002013167825 */ /* 0x000fe200078e000e */
[----:B--2---:R-:W-:Y:S02]  /*0320*/  PRMT R27, R4, 0x5410, R7 ;  /* 0x00005410041b7816 */ /* 0x004fe40000000007 */
[----:B---3--:R-:W-:-:S03]  /*0330*/  PRMT R29, R8, 0x5410, R11 ;  /* 0x00005410081d7816 */ /* 0x008fc6000000000b */
[----:B------:R-:W-:Y:S04]  /*0340*/  STG.E desc[UR4][R24.64], R27 ;  /* 0x0000001b18007986 */ /* 0x000fe8000c101904 */
[----:B------:R0:W-:Y:S04]  /*0350*/  STG.E desc[UR4][R24.64+0x4], R29 ;  /* 0x0000041d18007986 */ /* 0x0001e8000c101904 */
[----:B------:R-:W2:Y:S04]  /*0360*/  LDG.E.128 R4, desc[UR4][R22.64] ;  /* 0x0000000416047981 */ /* 0x000ea8000c1e1d00 */
[----:B------:R-:W3:Y:S01]  /*0370*/  LDG.E.128 R8, desc[UR4][R22.64+0x10] ;  /* 0x0000100416087981 */ /* 0x000ee2000c1e1d00 */
[----:B------:R-:W-:-:S04]  /*0380*/  IMAD.IADD R17, R17, 0x1, R0 ;  /* 0x0000000111117824 */ /* 0x000fc800078e0200 */
[----:B------:R-:W-:-:S05]  /*0390*/  IMAD R20, R17, UR7, RZ ;  /* 0x0000000711147c24 */ /* 0x000fca000f8e02ff */
[----:B--2---:R-:W-:-:S05]  /*03a0*/  IADD3 R26, P0, PT, R4, R20, RZ ;  /* 0x00000014041a7210 */ /* 0x004fca0007f1e0ff */
[----:B------:R-:W-:Y:S01]  /*03b0*/  IMAD.X R5, RZ, RZ, R5, P0 ;  /* 0x000000ffff057224 */ /* 0x000fe200000e0605 */
[----:B------:R-:W-:Y:S02]  /*03c0*/  LEA R4, P0, R26, UR8, 0x1 ;  /* 0x000000081a047c11 */ /* 0x000fe4000f8008ff */
[-C--:B------:R-:W-:Y:S02]  /*03d0*/  IADD3 R16, P1, PT, R6, R20.reuse, RZ ;  /* 0x0000001406107210 */ /* 0x080fe40007f3e0ff */
[-C--:B---3--:R-:W-:Y:S02]  /*03e0*/  IADD3 R18, P2, PT, R8, R20.reuse, RZ ;  /* 0x0000001408127210 */ /* 0x088fe40007f5e0ff */
[----:B------:R-:W-:Y:S02]  /*03f0*/  LEA.HI.X R5, R26, UR9, R5, 0x1, P0 ;  /* 0x000000091a057c11 */ /* 0x000fe400080f0c05 */
[----:B------:R-:W-:Y:S01]  /*0400*/  IADD3 R20, P0, PT, R10, R20, RZ ;  /* 0x000000140a147210 */ /* 0x000fe20007f1e0ff */
[----:B------:R-:W-:Y:S01]  /*0410*/  IMAD.X R7, RZ, RZ, R7, P1 ;  /* 0x000000ffff077224 */ /* 0x000fe200008e0607 */
[----:B------:R-:W-:Y:S01]  /*0420*/  LEA R6, P1, R16, UR8, 0x1 ;  /* 0x0000000810067c11 */ /* 0x000fe2000f8208ff */
[----:B------:R-:W-:Y:S01]  /*0430*/  IMAD.X R9, RZ, RZ, R9, P2 ;  /* 0x000000ffff097224 */ /* 0x000fe200010e0609 */
[----:B------:R-:W2:Y:S01]  /*0440*/  LDG.E.U16 R4, desc[UR4][R4.64] ;  /* 0x0000000404047981 */ /* 0x000ea2000c1e1500 */
[----:B------:R-:W-:Y:S01]  /*0450*/  IMAD.X R11, RZ, RZ, R11, P0 ;  /* 0x000000ffff0b7224 */ /* 0x000fe200000e060b */
[----:B0-----:R-:W-:-:S02]  /*0460*/  LEA R24, P0, R20, UR8, 0x1 ;  /* 0x0000000814187c11 */ /* 0x001fc4000f8008ff */
[----:B------:R-:W-:Y:S02]  /*0470*/  LEA R8, P2, R18, UR8, 0x1 ;  /* 0x0000000812087c11 */ /* 0x000fe4000f8408ff */
[----:B------:R-:W-:Y:S02]  /*0480*/  LEA.HI.X R7, R16, UR9, R7, 0x1, P1 ;  /* 0x0000000910077c11 */ /* 0x000fe400088f0c07 */
[----:B------:R-:W-:Y:S02]  /*0490*/  LEA.HI.X R25, R20, UR9, R11, 0x1, P0 ;  /* 0x0000000914197c11 */ /* 0x000fe400080f0c0b */
[----:B------:R-:W-:Y:S02]  /*04a0*/  LEA.HI.X R9, R18, UR9, R9, 0x1, P2 ;  /* 0x0000000912097c11 */ /* 0x000fe400090f0c09 */
[----:B------:R-:W2:Y:S04]  /*04b0*/  LDG.E.U16 R7, desc[UR4][R6.64] ;  /* 0x0000000406077981 */ /* 0x000ea8000c1e1500 */
[----:B------:R-:W3:Y:S04]  /*04c0*/  LDG.E.U16 R8, desc[UR4][R8.64] ;  /* 0x0000000408087981 */ /* 0x000ee8000c1e1500 */
[----:B------:R-:W3:Y:S01]  /*04d0*/  LDG.E.U16 R25, desc[UR4][R24.64] ;  /* 0x0000000418197981 */ /* 0x000ee2000c1e1500 */
[----:B------:R-:W-:-:S04]  /*04e0*/  IMAD.IADD R23, R21, 0x1, R0 ;  /* 0x0000000115177824 */ /* 0x000fc800078e0200 */
[----:B------:R-:W-:Y:S02]  /*04f0*/  IMAD R21, R12, R23, R13 ;  /* 0x000000170c157224 */ /* 0x000fe400078e020d */
[----:B------:R-:W-:-:S04]  /*0500*/  IMAD.WIDE.U32 R26, R19, 0x8, R2 ;  /* 0x00000008131a7825 */ /* 0x000fc800078e0002 */
        /* <DEDUP_REMOVED lines=21> */
[----:B------:R-:W-:-:S02]  /*0660*/  LEA R24, P0, R22, UR8, 0x1 ;  /* 0x0000000816187c11 */ /* 0x000fc4000f8008ff */
[----:B------:R-:W-:Y:S02]  /*0670*/  LEA R8, P2, R20, UR8, 0x1 ;  /* 0x0000000814087c11 */ /* 0x000fe4000f8408ff */
[----:B------:R-:W-:Y:S02]  /*0680*/  LEA.HI.X R7, R16, UR9, R7, 0x1, P1 ;  /* 0x0000000910077c11 */ /* 0x000fe400088f0c07 */
[----:B0-----:R-:W-:Y:S02]  /*0690*/  LEA.HI.X R25, R22, UR9, R11, 0x1, P0 ;  /* 0x0000000916197c11 */ /* 0x001fe400080f0c0b */
        /* <DEDUP_REMOVED lines=898> */
[----:B------:R2:W3:Y:S04]  /*3ec0*/  LDG.E.U16 R18, desc[UR4][R18.64] ;  /* 0x0000000412127981 */ /* 0x0004e8000c1e1500 */
        /* <DEDUP_REMOVED lines=8> */
[----:B------:R-:W-:Y:S04]  /*3f50*/  STG.E desc[UR4][R20.64+0x4], R25 ;  /* 0x0000041914007986 */ /* 0x000fe8000c101904 */
[----:B------:R-:W2:Y:S04]  /*3f60*/  LDG.E.128 R8, desc[UR4][R14.64] ;  /* 0x000000040e087981 */ /* 0x000ea8000c1e1d00 */
[----:B------:R-:W3:Y:S01]  /*3f70*/  LDG.E.128 R4, desc[UR4][R14.64+0x10] ;  /* 0x000010040e047981 */ /* 0x000ee2000c1e1d00 */
[----:B------:R-:W-:-:S04]  /*3f80*/  IMAD.IADD R0, R17, 0x1, R0 ;  /* 0x0000000111007824 */ /* 0x000fc800078e0200 */
[----:B------:R-:W-:-:S05]  /*3f90*/  IMAD R17, R0, UR7, RZ ;  /* 0x0000000700117c24 */ /* 0x000fca000f8e02ff */
[-C--:B--2---:R-:W-:Y:S02]  /*3fa0*/  IADD3 R12, P0, PT, R8, R17.reuse, RZ ;  /* 0x00000011080c7210 */ /* 0x084fe40007f1e0ff */
[----:B------:R-:W-:-:S03]  /*3fb0*/  IADD3 R0, P1, PT, R10, R17, RZ ;  /* 0x000000110a007210 */ /* 0x000fc60007f3e0ff */
[----:B------:R-:W-:Y:S01]  /*3fc0*/  IMAD.X R9, RZ, RZ, R9, P0 ;  /* 0x000000ffff097224 */ /* 0x000fe200000e0609 */
[----:B------:R-:W-:Y:S01]  /*3fd0*/  LEA R8, P0, R12, UR8, 0x1 ;  /* 0x000000080c087c11 */ /* 0x000fe2000f8008ff */
[----:B------:R-:W-:Y:S01]  /*3fe0*/  IMAD.X R23, RZ, RZ, R11, P1 ;  /* 0x000000ffff177224 */ /* 0x000fe200008e060b */
[-C--:B---3--:R-:W-:Y:S02]  /*3ff0*/  IADD3 R11, P2, PT, R4, R17.reuse, RZ ;  /* 0x00000011040b7210 */ /* 0x088fe40007f5e0ff */
[----:B------:R-:W-:Y:S02]  /*4000*/  LEA.HI.X R9, R12, UR9, R9, 0x1, P0 ;  /* 0x000000090c097c11 */ /* 0x000fe400080f0c09 */
[----:B------:R-:W-:Y:S02]  /*4010*/  LEA R4, P1, R0, UR8, 0x1 ;  /* 0x0000000800047c11 */ /* 0x000fe4000f8208ff */
[----:B------:R-:W-:Y:S01]  /*4020*/  IADD3 R17, P0, PT, R6, R17, RZ ;  /* 0x0000001106117210 */ /* 0x000fe20007f1e0ff */
[----:B------:R-:W-:Y:S01]  /*4030*/  IMAD.X R12, RZ, RZ, R5, P2 ;  /* 0x000000ffff0c7224 */ /* 0x000fe200010e0605 */
[----:B------:R-:W-:Y:S01]  /*4040*/  LEA.HI.X R5, R0, UR9, R23, 0x1, P1 ;  /* 0x0000000900057c11 */ /* 0x000fe200088f0c17 */
[----:B------:R-:W2:Y:S01]  /*4050*/  LDG.E.U16 R8, desc[UR4][R8.64] ;  /* 0x0000000408087981 */ /* 0x000ea2000c1e1500 */
[----:B------:R-:W-:Y:S01]  /*4060*/  LEA R6, P2, R11, UR8, 0x1 ;  /* 0x000000080b067c11 */ /* 0x000fe2000f8408ff */
[----:B------:R-:W-:Y:S01]  /*4070*/  IMAD.X R0, RZ, RZ, R7, P0 ;  /* 0x000000ffff007224 */ /* 0x000fe200000e0607 */
[----:B------:R-:W-:-:S02]  /*4080*/  LEA R10, P0, R17, UR8, 0x1 ;  /* 0x00000008110a7c11 */ /* 0x000fc4000f8008ff */
[----:B------:R-:W-:Y:S01]  /*4090*/  LEA.HI.X R7, R11, UR9, R12, 0x1, P2 ;  /* 0x000000090b077c11 */ /* 0x000fe200090f0c0c */
[----:B------:R-:W2:Y:S01]  /*40a0*/  LDG.E.U16 R5, desc[UR4][R4.64] ;  /* 0x0000000404057981 */ /* 0x000ea2000c1e1500 */
[----:B------:R-:W-:-:S03]  /*40b0*/  LEA.HI.X R11, R17, UR9, R0, 0x1, P0 ;  /* 0x00000009110b7c11 */ /* 0x000fc600080f0c00 */
[----:B------:R-:W3:Y:S04]  /*40c0*/  LDG.E.U16 R6, desc[UR4][R6.64] ;  /* 0x0000000406067981 */ /* 0x000ee8000c1e1500 */
[----:B------:R-:W3:Y:S01]  /*40d0*/  LDG.E.U16 R11, desc[UR4][R10.64] ;  /* 0x000000040a0b7981 */ /* 0x000ee2000c1e1500 */
[----:B------:R-:W-:Y:S01]  /*40e0*/  IMAD.WIDE.U32 R2, R13, 0x8, R2 ;  /* 0x000000080d027825 */ /* 0x000fe200078e0002 */
[----:B--2---:R-:W-:Y:S02]  /*40f0*/  PRMT R5, R8, 0x5410, R5 ;  /* 0x0000541008057816 */ /* 0x004fe40000000005 */
[----:B---3--:R-:W-:-:S03]  /*4100*/  PRMT R11, R6, 0x5410, R11 ;  /* 0x00005410060b7816 */ /* 0x008fc6000000000b */
[----:B------:R-:W-:Y:S04]  /*4110*/  STG.E desc[UR4][R2.64], R5 ;  /* 0x0000000502007986 */ /* 0x000fe8000c101904 */
[----:B------:R-:W-:Y:S01]  /*4120*/  STG.E desc[UR4][R2.64+0x4], R11 ;  /* 0x0000040b02007986 */ /* 0x000fe2000c101904 */
[----:B------:R-:W-:Y:S05]  /*4130*/  EXIT ;  /* 0x000000000000794d */ /* 0x000fea0003800000 */
.L_x_45:
        /* <DEDUP_REMOVED lines=12> */
.L_x_54:


//--------------------- .text._Z25gatherElements3D_baselineI6__halfEvPKT_PKlPS1_4dim3S7_ --------------------------
	.section	.text._Z25gatherElements3D_baselineI6__halfEvPKT_PKlPS1_4dim3S7_,"ax",@progbits
	.align	128
        .global         _Z25gatherElements3D_baselineI6__halfEvPKT_PKlPS1_4dim3S7_
        .type           _Z25gatherElements3D_baselineI6__halfEvPKT_PKlPS1_4dim3S7_,@function
        .size           _Z25gatherElements3D_baselineI6__halfEvPKT_PKlPS1_4dim3S7_,(.L_x_55 - _Z25gatherElements3D_baselineI6__halfEvPKT_PKlPS1_4dim3S7_)
        .other          _Z25gatherElements3D_baselineI6__halfEvPKT_PKlPS1_4dim3S7_,@"STO_CUDA_ENTRY STV_DEFAULT"
_Z25gatherElements3D_baselineI6__halfEvPKT_PKlPS1_4dim3S7_:
.text._Z25gatherElements3D_baselineI6__halfEvPKT_PKlPS1_4dim3S7_:
[----:B------:R-:W-:Y:S01]  /*0000*/  LDC R1, c[0x0][0x37c] ;  /* 0x0000df00ff017b82 */ /* 0x000fe20000000800 */
[----:B------:R-:W0:Y:S01]  /*0010*/  LDCU.128 UR8, c[0x0][0x3a0] ;  /* 0x00007400ff0877ac */ /* 0x000e220008000c00 */
[----:B------:R-:W1:Y:S06]  /*0020*/  S2R R10, SR_TID.X ;  /* 0x00000000000a7919 */ /* 0x000e6c0000002100 */
[----:B------:R-:W1:Y:S01]  /*0030*/  S2UR UR5, SR_CTAID.X ;  /* 0x00000000000579c3 */ /* 0x000e620000002500 */
[----:B------:R-:W2:Y:S07]  /*0040*/  LDCU UR6, c[0x0][0x39c] ;  /* 0x00007380ff0677ac */ /* 0x000eae0008000800 */
[----:B------:R-:W1:Y:S01]  /*0050*/  LDC R9, c[0x0][0x360] ;  /* 0x0000d800ff097b82 */ /* 0x000e620000000800 */
[----:B0-----:R-:W-:-:S02]  /*0060*/  UIMAD UR4, UR10, UR11, URZ ;  /* 0x0000000b0a0472a4 */ /* 0x001fc4000f8e02ff */
[----:B------:R-:W0:Y:S01]  /*0070*/  I2F.U32.RP R7, UR11 ;  /* 0x0000000b00077d06 */ /* 0x000e220008209000 */
[----:B------:R-:W-:-:S03]  /*0080*/  ISETP.NE.U32.AND P5, PT, RZ, UR11, PT ;  /* 0x0000000bff007c0c */ /* 0x000fc6000bfa5070 */
[----:B------:R-:W-:-:S04]  /*0090*/  ISETP.NE.U32.AND P2, PT, RZ, UR4, PT ;  /* 0x00000004ff007c0c */ /* 0x000fc8000bf45070 */
[----:B------:R-:W3:Y:S08]  /*00a0*/  I2F.U32.RP R0, UR4 ;  /* 0x0000000400007d06 */ /* 0x000ef00008209000 */
[----:B0-----:R-:W0:Y:S08]  /*00b0*/  MUFU.RCP R7, R7 ;  /* 0x0000000700077308 */ /* 0x001e300000001000 */
[----:B---3--:R-:W3:Y:S08]  /*00c0*/  MUFU.RCP R0, R0 ;  /* 0x0000000000007308 */ /* 0x008ef00000001000 */
[----:B------:R-:W-:Y:S01]  /*00d0*/  I2F.U32.RP R6, UR9 ;  /* 0x0000000900067d06 */ /* 0x000fe20008209000 */
[----:B0-----:R-:W-:-:S02]  /*00e0*/  IADD3 R2, PT, PT, R7, 0xffffffe, RZ ;  /* 0x0ffffffe07027810 */ /* 0x001fc40007ffe0ff */
[----:B------:R-:W-:-:S05]  /*00f0*/  IADD3 R7, PT, PT, RZ, -UR4, RZ ;  /* 0x80000004ff077c10 */ /* 0x000fca000fffe0ff */
[----:B------:R0:W4:Y:S01]  /*0100*/  F2I.FTZ.U32.TRUNC.NTZ R3, R2 ;  /* 0x0000000200037305 */ /* 0x000122000021f000 */
[----:B---3--:R-:W-:Y:S02]  /*0110*/  VIADD R4, R0, 0xffffffe ;  /* 0x0ffffffe00047836 */ /* 0x008fe40000000000 */
[----:B-1----:R-:W-:-:S05]  /*0120*/  IMAD R0, R9, UR5, R10 ;  /* 0x0000000509007c24 */ /* 0x002fca000f8e020a */
[----:B------:R1:W3:Y:S01]  /*0130*/  F2I.FTZ.U32.TRUNC.NTZ R5, R4 ;  /* 0x0000000400057305 */ /* 0x0002e2000021f000 */
[----:B0-----:R-:W-:Y:S02]  /*0140*/  IMAD.MOV.U32 R2, RZ, RZ, RZ ;  /* 0x000000ffff027224 */ /* 0x001fe400078e00ff */
[----:B----4-:R-:W-:-:S05]  /*0150*/  IMAD.MOV R11, RZ, RZ, -R3 ;  /* 0x000000ffff0b7224 */ /* 0x010fca00078e0a03 */
[----:B------:R-:W0:Y:S01]  /*0160*/  I2F.U32.RP R8, UR10 ;  /* 0x0000000a00087d06 */ /* 0x000e220008209000 */
[----:B-1----:R-:W-:Y:S02]  /*0170*/  HFMA2 R4, -RZ, RZ, 0, 0 ;  /* 0x00000000ff047431 */ /* 0x002fe400000001ff */
[----:B------:R-:W-:Y:S02]  /*0180*/  IMAD R11, R11, UR11, RZ ;  /* 0x0000000b0b0b7c24 */ /* 0x000fe4000f8e02ff */
[----:B---3--:R-:W-:-:S03]  /*0190*/  IMAD R7, R7, R5, RZ ;  /* 0x0000000507077224 */ /* 0x008fc600078e02ff */
[----:B------:R-:W1:Y:S01]  /*01a0*/  MUFU.RCP R6, R6 ;  /* 0x0000000600067308 */ /* 0x000e620000001000 */
[----:B------:R-:W-:-:S04]  /*01b0*/  IMAD.HI.U32 R5, R5, R7, R4 ;  /* 0x0000000705057227 */ /* 0x000fc800078e0004 */
[----:B------:R-:W-:-:S03]  /*01c0*/  IMAD.HI.U32 R7, R3, R11, R2 ;  /* 0x0000000b03077227 */ /* 0x000fc600078e0002 */
[----:B0-----:R-:W0:Y:S01]  /*01d0*/  MUFU.RCP R8, R8 ;  /* 0x0000000800087308 */ /* 0x001e220000001000 */
[----:B------:R-:W-:-:S04]  /*01e0*/  IMAD.HI.U32 R3, R5, R0, RZ ;  /* 0x0000000005037227 */ /* 0x000fc800078e00ff */
[----:B------:R-:W-:Y:S01]  /*01f0*/  IMAD.HI.U32 R2, R7, R0, RZ ;  /* 0x0000000007027227 */ /* 0x000fe200078e00ff */
[----:B-1----:R-:W-:-:S03]  /*0200*/  IADD3 R5, PT, PT, R6, 0xffffffe, RZ ;  /* 0x0ffffffe06057810 */ /* 0x002fc60007ffe0ff */
[----:B------:R-:W-:Y:S01]  /*0210*/  IMAD.MOV R7, RZ, RZ, -R3 ;  /* 0x000000ffff077224 */ /* 0x000fe200078e0a03 */
[----:B------:R-:W-:-:S03]  /*0220*/  IADD3 R9, PT, PT, -R2, RZ, RZ ;  /* 0x000000ff02097210 */ /* 0x000fc60007ffe1ff */
[--C-:B------:R-:W-:Y:S01]  /*0230*/  IMAD R4, R7, UR4, R0.reuse ;  /* 0x0000000407047c24 */ /* 0x100fe2000f8e0200 */
[----:B------:R-:W1:Y:S01]  /*0240*/  F2I.FTZ.U32.TRUNC.NTZ R5, R5 ;  /* 0x0000000500057305 */ /* 0x000e62000021f000 */
[----:B------:R-:W-:Y:S02]  /*0250*/  IMAD R6, R9, UR11, R0 ;  /* 0x0000000b09067c24 */ /* 0x000fe4000f8e0200 */
[----:B0-----:R-:W-:Y:S01]  /*0260*/  VIADD R7, R8, 0xffffffe ;  /* 0x0ffffffe08077836 */ /* 0x001fe20000000000 */
[----:B------:R-:W-:Y:S02]  /*0270*/  ISETP.GE.U32.AND P0, PT, R4, UR4, PT ;  /* 0x0000000404007c0c */ /* 0x000fe4000bf06070 */
[----:B------:R-:W-:-:S03]  /*0280*/  ISETP.GE.U32.AND P3, PT, R6, UR11, PT ;  /* 0x0000000b06007c0c */ /* 0x000fc6000bf66070 */
[----:B------:R-:W0:Y:S01]  /*0290*/  F2I.FTZ.U32.TRUNC.NTZ R7, R7 ;  /* 0x0000000700077305 */ /* 0x000e22000021f000 */
[----:B-1----:R-:W-:-:S07]  /*02a0*/  IADD3 R9, PT, PT, RZ, -R5, RZ ;  /* 0x80000005ff097210 */ /* 0x002fce0007ffe0ff */
[----:B------:R-:W-:Y:S02]  /*02b0*/  @P0 IADD3 R4, PT, PT, R4, -UR4, RZ ;  /* 0x8000000404040c10 */ /* 0x000fe4000fffe0ff */
[----:B------:R-:W-:Y:S01]  /*02c0*/  @P3 VIADD R6, R6, -UR11 ;  /* 0x8000000b06063c36 */ /* 0x000fe20008000000 */
[----:B------:R-:W-:Y:S01]  /*02d0*/  @P0 IADD3 R3, PT, PT, R3, 0x1, RZ ;  /* 0x0000000103030810 */ /* 0x000fe20007ffe0ff */
[----:B------:R-:W-:Y:S01]  /*02e0*/  IMAD R9, R9, UR9, RZ ;  /* 0x0000000909097c24 */ /* 0x000fe2000f8e02ff */
[----:B------:R-:W-:Y:S01]  /*02f0*/  ISETP.GE.U32.AND P1, PT, R4, UR4, PT ;  /* 0x0000000404007c0c */ /* 0x000fe2000bf26070 */
[----:B------:R-:W-:Y:S01]  /*0300*/  @P3 VIADD R2, R2, 0x1 ;  /* 0x0000000102023836 */ /* 0x000fe20000000000 */
[----:B------:R-:W-:Y:S01]  /*0310*/  ISETP.GE.U32.AND P4, PT, R6, UR11, PT ;  /* 0x0000000b06007c0c */ /* 0x000fe2000bf86070 */
[----:B0-----:R-:W-:Y:S01]  /*0320*/  IMAD.MOV R6, RZ, RZ, -R7 ;  /* 0x000000ffff067224 */ /* 0x001fe200078e0a07 */
[----:B------:R-:W-:Y:S02]  /*0330*/  MOV R4, RZ ;  /* 0x000000ff00047202 */ /* 0x000fe40000000f00 */
[----:B------:R-:W-:-:S03]  /*0340*/  ISETP.NE.U32.AND P3, PT, RZ, UR10, PT ;  /* 0x0000000aff007c0c */ /* 0x000fc6000bf65070 */
[----:B------:R-:W-:-:S04]  /*0350*/  IMAD.HI.U32 R4, R5, R9, R4 ;  /* 0x0000000905047227 */ /* 0x000fc800078e0004 */
[----:B------:R-:W-:Y:S01]  /*0360*/  IMAD R5, R6, UR10, RZ ;  /* 0x0000000a06057c24 */ /* 0x000fe2000f8e02ff */
[----:B------:R-:W-:Y:S01]  /*0370*/  @P1 IADD3 R3, PT, PT, R3, 0x1, RZ ;  /* 0x0000000103031810 */ /* 0x000fe20007ffe0ff */
[----:B------:R-:W-:Y:S01]  /*0380*/  IMAD.MOV.U32 R6, RZ, RZ, RZ ;  /* 0x000000ffff067224 */ /* 0x000fe200078e00ff */
[----:B------:R-:W-:Y:S02]  /*0390*/  @P4 IADD3 R2, PT, PT, R2, 0x1, RZ ;  /* 0x0000000102024810 */ /* 0x000fe40007ffe0ff */
[----:B------:R-:W-:Y:S01]  /*03a0*/  @!P2 LOP3.LUT R3, RZ, UR4, RZ, 0x33, !PT ;  /* 0x00000004ff03ac12 */ /* 0x000fe2000f8e33ff */
[----:B------:R-:W-:Y:S01]  /*03b0*/  IMAD.HI.U32 R7, R7, R5, R6 ;  /* 0x0000000507077227 */ /* 0x000fe200078e0006 */
[----:B------:R-:W-:Y:S01]  /*03c0*/  @!P5 LOP3.LUT R2, RZ, UR11, RZ, 0x33, !PT ;  /* 0x0000000bff02dc12 */ /* 0x000fe2000f8e33ff */
[----:B------:R-:W0:Y:S02]  /*03d0*/  LDCU.64 UR4, c[0x0][0x358] ;  /* 0x00006b00ff0477ac */ /* 0x000e240008000a00 */
[----:B------:R-:W-:-:S04]  /*03e0*/  IMAD.HI.U32 R4, R4, R3, RZ ;  /* 0x0000000304047227 */ /* 0x000fc800078e00ff */
[----:B------:R-:W-:Y:S01]  /*03f0*/  IMAD.HI.U32 R7, R7, R2, RZ ;  /* 0x0000000207077227 */ /* 0x000fe200078e00ff */
[----:B------:R-:W-:-:S04]  /*0400*/  IADD3 R4, PT, PT, -R4, RZ, RZ ;  /* 0x000000ff04047210 */ /* 0x000fc80007ffe1ff */
[----:B------:R-:W-:Y:S01]  /*0410*/  IADD3 R7, PT, PT, -R7, RZ, RZ ;  /* 0x000000ff07077210 */ /* 0x000fe20007ffe1ff */
[----:B------:R-:W-:Y:S01]  /*0420*/  IMAD R6, R4, UR9, R3 ;  /* 0x0000000904067c24 */ /* 0x000fe2000f8e0203 */
[----:B------:R-:W-:Y:S01]  /*0430*/  IADD3 R3, PT, PT, -R2, RZ, RZ ;  /* 0x000000ff02037210 */ /* 0x000fe20007ffe1ff */
[----:B------:R-:W1:Y:S02]  /*0440*/  LDC.64 R4, c[0x0][0x388] ;  /* 0x0000e200ff047b82 */ /* 0x000e640000000a00 */
[----:B------:R-:W-:Y:S01]  /*0450*/  IMAD R7, R7, UR10, R2 ;  /* 0x0000000a07077c24 */ /* 0x000fe2000f8e0202 */
[----:B------:R-:W-:Y:S01]  /*0460*/  ISETP.GE.U32.AND P0, PT, R6, UR9, PT ;  /* 0x0000000906007c0c */ /* 0x000fe2000bf06070 */
[----:B------:R-:W-:-:S03]  /*0470*/  IMAD R0, R3, UR11, R0 ;  /* 0x0000000b03007c24 */ /* 0x000fc6000f8e0200 */
[----:B------:R-:W-:-:S09]  /*0480*/  ISETP.GE.U32.AND P1, PT, R7, UR10, PT ;  /* 0x0000000a07007c0c */ /* 0x000fd2000bf26070 */
[----:B------:R-:W-:-:S04]  /*0490*/  @P0 VIADD R6, R6, -UR9 ;  /* 0x8000000906060c36 */ /* 0x000fc80008000000 */
[----:B------:R-:W-:Y:S02]  /*04a0*/  @P1 IADD3 R7, PT, PT, R7, -UR10, RZ ;  /* 0x8000000a07071c10 */ /* 0x000fe4000fffe0ff */
[----:B------:R-:W-:Y:S02]  /*04b0*/  ISETP.GE.U32.AND P0, PT, R6, UR9, PT ;  /* 0x0000000906007c0c */ /* 0x000fe4000bf06070 */
[----:B------:R-:W-:Y:S02]  /*04c0*/  ISETP.GE.U32.AND P2, PT, R7, UR10, PT ;  /* 0x0000000a07007c0c */ /* 0x000fe4000bf46070 */
[----:B------:R-:W-:-:S09]  /*04d0*/  ISETP.NE.U32.AND P1, PT, RZ, UR9, PT ;  /* 0x00000009ff007c0c */ /* 0x000fd2000bf25070 */
[----:B------:R-:W-:Y:S02]  /*04e0*/  @P0 IADD3 R6, PT, PT, R6, -UR9, RZ ;  /* 0x8000000906060c10 */ /* 0x000fe4000fffe0ff */
[----:B------:R-:W-:Y:S01]  /*04f0*/  @P2 VIADD R7, R7, -UR10 ;  /* 0x8000000a07072c36 */ /* 0x000fe20008000000 */
[----:B------:R-:W-:Y:S02]  /*0500*/  @!P3 LOP3.LUT R7, RZ, UR10, RZ, 0x33, !PT ;  /* 0x0000000aff07bc12 */ /* 0x000fe4000f8e33ff */
[----:B------:R-:W-:-:S05]  /*0510*/  @!P1 LOP3.LUT R6, RZ, UR9, RZ, 0x33, !PT ;  /* 0x00000009ff069c12 */ /* 0x000fca000f8e33ff */
[----:B------:R-:W-:-:S04]  /*0520*/  IMAD R3, R6, UR10, R7 ;  /* 0x0000000a06037c24 */ /* 0x000fc8000f8e0207 */
[----:B------:R-:W-:Y:S01]  /*0530*/  IMAD R9, R3, UR11, R0 ;  /* 0x0000000b03097c24 */ /* 0x000fe2000f8e0200 */
[----:B------:R-:W3:Y:S03]  /*0540*/  LDCU.64 UR10, c[0x0][0x380] ;  /* 0x00007000ff0a77ac */ /* 0x000ee60008000a00 */
[----:B-1----:R-:W-:-:S06]  /*0550*/  IMAD.WIDE.U32 R2, R9, 0x8, R4 ;  /* 0x0000000809027825 */ /* 0x002fcc00078e0004 */
[----:B0-----:R-:W4:Y:S01]  /*0560*/  LDG.E.64 R2, desc[UR4][R2.64] ;  /* 0x0000000402027981 */ /* 0x001f22000c1e1b00 */
[----:B--2---:R-:W-:-:S04]  /*0570*/  IMAD R6, R6, UR6, R7 ;  /* 0x0000000606067c24 */ /* 0x004fc8000f8e0207 */
[----:B------:R-:W-:Y:S02]  /*0580*/  IMAD R5, R6, UR8, RZ ;  /* 0x0000000806057c24 */ /* 0x000fe4000f8e02ff */
[----:B------:R-:W0:Y:S03]  /*0590*/  LDC.64 R6, c[0x0][0x390] ;  /* 0x0000e400ff067b82 */ /* 0x000e260000000a00 */
[----:B----4-:R-:W-:-:S04]  /*05a0*/  IADD3 R0, P0, PT, R5, R2, RZ ;  /* 0x0000000205007210 */ /* 0x010fc80007f1e0ff */
[----:B------:R-:W-:Y:S02]  /*05b0*/  IADD3.X R5, PT, PT, RZ, R3, RZ, P0, !PT ;  /* 0x00000003ff057210 */ /* 0x000fe400007fe4ff */
[----:B---3--:R-:W-:-:S04]  /*05c0*/  LEA R4, P0, R0, UR10, 0x1 ;  /* 0x0000000a00047c11 */ /* 0x008fc8000f8008ff */
[----:B------:R-:W-:-:S06]  /*05d0*/  LEA.HI.X R5, R0, UR11, R5, 0x1, P0 ;  /* 0x0000000b00057c11 */ /* 0x000fcc00080f0c05 */
[----:B------:R-:W2:Y:S01]  /*05e0*/  LDG.E.U16 R5, desc[UR4][R4.64] ;  /* 0x0000000404057981 */ /* 0x000ea2000c1e1500 */
[----:B0-----:R-:W-:-:S05]  /*05f0*/  IMAD.WIDE.U32 R2, R9, 0x2, R6 ;  /* 0x0000000209027825 */ /* 0x001fca00078e0006 */
[----:B--2---:R-:W-:Y:S01]  /*0600*/  STG.E.U16 desc[UR4][R2.64], R5 ;  /* 0x0000000502007986 */ /* 0x004fe2000c101504 */
[----:B------:R-:W-:Y:S05]  /*0610*/  EXIT ;  /* 0x000000000000794d */ /* 0x000fea0003800000 */
.L_x_46:
        /* <DEDUP_REMOVED lines=14> */
.L_x_55:


//--------------------- .nv.shared._Z36GatherAddGatherTransposeAddMul_fusedI6__halfLi32ELi8EEvPKT_S3_S3_PS1_4dim3S5_S5_S5_S1_i --------------------------
	.section	.nv.shared._Z36GatherAddGatherTransposeAddMul_fusedI6__halfLi32ELi8EEvPKT_S3_S3_PS1_4dim3S5_S5_S5_S1_i,"aw",@nobits
	.sectionflags	@""
	.align	2
.nv.shared._Z36GatherAddGatherTransposeAddMul_fusedI6__halfLi32ELi8EEvPKT_S3_S3_PS1_4dim3S5_S5_S5_S1_i:
	.zero		3136


//--------------------- .nv.shared.reserved.0     --------------------------
	.section	.nv.shared.reserved.0,"aw",@nobits
	.weak		__nv_reservedSMEM_offset_0_alias
	.size		__nv_reservedSMEM_offset_0_alias, 0, 64
	.other		__nv_reservedSMEM_offset_0_alias,@"STO_CUDA_RESERVED_SHARED STV_DEFAULT"
__nv_reservedSMEM_offset_0_alias:
	.zero		0
	.zero		64


//--------------------- .nv.shared._Z30GatherAddGatherTranspose_fusedI6__halfEvPKT_PKlS3_S5_PS1_4dim3S7_S7_S7_S7_ --------------------------
	.section	.nv.shared._Z30GatherAddGatherTranspose_fusedI6__halfEvPKT_PKlS3_S5_PS1_4dim3S7_S7_S7_S7_,"aw",@nobits
	.sectionflags	@""
	.align	2
.nv.shared._Z30GatherAddGatherTranspose_fusedI6__halfEvPKT_PKlS3_S5_PS1_4dim3S7_S7_S7_S7_:
	.zero		3136


//--------------------- .nv.shared._Z21GatherTranspose_fusedI6__halfEvPKT_PKlPS1_4dim3S7_S7_ --------------------------
	.section	.nv.shared._Z21GatherTranspose_fusedI6__halfEvPKT_PKlPS1_4dim3S7_S7_,"aw",@nobits
	.sectionflags	@""
	.align	2
.nv.shared._Z21GatherTranspose_fusedI6__halfEvPKT_PKlPS1_4dim3S7_S7_:
	.zero		9216


//--------------------- .nv.constant0._Z36GatherAddGatherTransposeAddMul_fusedI6__halfLi32ELi8EEvPKT_S3_S3_PS1_4dim3S5_S5_S5_S1_i --------------------------
	.section	.nv.constant0._Z36GatherAddGatherTransposeAddMul_fusedI6__halfLi32ELi8EEvPKT_S3_S3_PS1_4dim3S5_S5_S5_S1_i,"a",@progbits
	.sectionflags	@""
	.align	4
.nv.constant0._Z36GatherAddGatherTransposeAddMul_fusedI6__halfLi32ELi8EEvPKT_S3_S3_PS1_4dim3S5_S5_S5_S1_i:
	.zero		984


//--------------------- .nv.constant0._Z14mul3D_baselineI6__halfEvPKT_PS1_4dim3S1_ --------------------------
	.section	.nv.constant0._Z14mul3D_baselineI6__halfEvPKT_PS1_4dim3S1_,"a",@progbits
	.sectionflags	@""
	.align	4
.nv.constant0._Z14mul3D_baselineI6__halfEvPKT_PS1_4dim3S1_:
	.zero		926


//--------------------- .nv.constant0._Z30GatherAddGatherTranspose_fusedI6__halfEvPKT_PKlS3_S5_PS1_4dim3S7_S7_S7_S7_ --------------------------
	.section	.nv.constant0._Z30GatherAddGatherTranspose_fusedI6__halfEvPKT_PKlS3_S5_PS1_4dim3S7_S7_S7_S7_,"a",@progbits
	.sectionflags	@""
	.align	4
.nv.constant0._Z30GatherAddGatherTranspose_fusedI6__halfEvPKT_PKlS3_S5_PS1_4dim3S7_S7_S7_S7_:
	.zero		996


//--------------------- .nv.constant0._Z14add3D_baselineI6__halfEvPKT_S3_PS1_4dim3 --------------------------
	.section	.nv.constant0._Z14add3D_baselineI6__halfEvPKT_S3_PS1_4dim3,"a",@progbits
	.sectionflags	@""
	.align	4
.nv.constant0._Z14add3D_baselineI6__halfEvPKT_S3_PS1_4dim3:
	.zero		932


//--------------------- .nv.constant0._Z21GatherTranspose_fusedI6__halfEvPKT_PKlPS1_4dim3S7_S7_ --------------------------
	.section	.nv.constant0._Z21GatherTranspose_fusedI6__halfEvPKT_PKlPS1_4dim3S7_S7_,"a",@progbits
	.sectionflags	@""
	.align	4
.nv.constant0._Z21GatherTranspose_fusedI6__halfEvPKT_PKlPS1_4dim3S7_S7_:
	.zero		956


//--------------------- .nv.constant0._Z21transpose3D_optimizedI6__halfEvPKT_PS1_4dim3 --------------------------
	.section	.nv.constant0._Z21transpose3D_optimizedI6__halfEvPKT_PS1_4dim3,"a",@progbits
	.sectionflags	@""
	.align	4
.nv.constant0._Z21transpose3D_optimizedI6__halfEvPKT_PS1_4dim3:
	.zero		924


//--------------------- .nv.constant0._Z20transpose3D_baselineI6__halfEvPKT_PS1_4dim3 --------------------------
	.section	.nv.constant0._Z20transpose3D_baselineI6__halfEvPKT_PS1_4dim3,"a",@progbits
	.sectionflags	@""
	.align	4
.nv.constant0._Z20transpose3D_baselineI6__halfEvPKT_PS1_4dim3:
	.zero		924


//--------------------- .nv.constant0._Z26gatherElements3D_optimizedI6__halfEvPKT_PKlPS1_4dim3S7_ --------------------------
	.section	.nv.constant0._Z26gatherElements3D_optimizedI6__halfEvPKT_PKlPS1_4dim3S7_,"a",@progbits
	.sectionflags	@""
	.align	4
.nv.constant0._Z26gatherElements3D_optimizedI6__halfEvPKT_PKlPS1_4dim3S7_:
	.zero		944


//--------------------- .nv.constant0._Z25gatherElements3D_baselineI6__halfEvPKT_PKlPS1_4dim3S7_ --------------------------
	.section	.nv.constant0._Z25gatherElements3D_baselineI6__halfEvPKT_PKlPS1_4dim3S7_,"a",@progbits
	.sectionflags	@""
	.align	4
.nv.constant0._Z25gatherElements3D_baselineI6__halfEvPKT_PKlPS1_4dim3S7_:
	.zero		944


//--------------------- SYMBOLS --------------------------

	.type		.nv.reservedSmem.offset0,@object
	.size		.nv.reservedSmem.offset0,0x4
	.type		.nv.reservedSmem.cap,@object
	.size		.nv.reservedSmem.cap,0x4
